//
// Generated by NVIDIA NVVM Compiler
//
// Compiler Build ID: CL-36424714
// Cuda compilation tools, release 13.0, V13.0.88
// Based on NVVM 20.0.0
//

.version 9.0
.target sm_100
.address_size 64

	// .globl	_Z13matmul_kernelILb1EEvPK6__halfS2_PS0_iiiff
// _ZZ13matmul_kernelILb1EEvPK6__halfS2_PS0_iiiffE2SA has been demoted
// _ZZ13matmul_kernelILb1EEvPK6__halfS2_PS0_iiiffE2SB has been demoted
// _ZZ13matmul_kernelILb1EEvPK6__halfS2_PS0_iiiffE2SC has been demoted
// _ZZ13matmul_kernelILb0EEvPK6__halfS2_PS0_iiiffE2SA has been demoted
// _ZZ13matmul_kernelILb0EEvPK6__halfS2_PS0_iiiffE2SB has been demoted
// _ZZ13matmul_kernelILb0EEvPK6__halfS2_PS0_iiiffE2SC has been demoted

.visible .entry _Z13matmul_kernelILb1EEvPK6__halfS2_PS0_iiiff(
	.param .u64 .ptr .align 1 _Z13matmul_kernelILb1EEvPK6__halfS2_PS0_iiiff_param_0,
	.param .u64 .ptr .align 1 _Z13matmul_kernelILb1EEvPK6__halfS2_PS0_iiiff_param_1,
	.param .u64 .ptr .align 1 _Z13matmul_kernelILb1EEvPK6__halfS2_PS0_iiiff_param_2,
	.param .u32 _Z13matmul_kernelILb1EEvPK6__halfS2_PS0_iiiff_param_3,
	.param .u32 _Z13matmul_kernelILb1EEvPK6__halfS2_PS0_iiiff_param_4,
	.param .u32 _Z13matmul_kernelILb1EEvPK6__halfS2_PS0_iiiff_param_5,
	.param .f32 _Z13matmul_kernelILb1EEvPK6__halfS2_PS0_iiiff_param_6,
	.param .f32 _Z13matmul_kernelILb1EEvPK6__halfS2_PS0_iiiff_param_7
)
{
	.reg .pred 	%p<45>;
	.reg .b16 	%rs<17>;
	.reg .b32 	%r<382>;
	.reg .b32 	%f<133>;
	.reg .b64 	%rd<45>;
	// demoted variable
	.shared .align 2 .b8 _ZZ13matmul_kernelILb1EEvPK6__halfS2_PS0_iiiffE2SA[8192];
	// demoted variable
	.shared .align 2 .b8 _ZZ13matmul_kernelILb1EEvPK6__halfS2_PS0_iiiffE2SB[8192];
	// demoted variable
	.shared .align 4 .b8 _ZZ13matmul_kernelILb1EEvPK6__halfS2_PS0_iiiffE2SC[16384];
	ld.param.u64 	%rd4, [_Z13matmul_kernelILb1EEvPK6__halfS2_PS0_iiiff_param_0];
	ld.param.u64 	%rd5, [_Z13matmul_kernelILb1EEvPK6__halfS2_PS0_iiiff_param_1];
	ld.param.u64 	%rd6, [_Z13matmul_kernelILb1EEvPK6__halfS2_PS0_iiiff_param_2];
	ld.param.u32 	%r126, [_Z13matmul_kernelILb1EEvPK6__halfS2_PS0_iiiff_param_3];
	ld.param.u32 	%r127, [_Z13matmul_kernelILb1EEvPK6__halfS2_PS0_iiiff_param_4];
	ld.param.u32 	%r128, [_Z13matmul_kernelILb1EEvPK6__halfS2_PS0_iiiff_param_5];
	ld.param.f32 	%f54, [_Z13matmul_kernelILb1EEvPK6__halfS2_PS0_iiiff_param_6];
	ld.param.f32 	%f55, [_Z13matmul_kernelILb1EEvPK6__halfS2_PS0_iiiff_param_7];
	cvta.to.global.u64 	%rd1, %rd4;
	cvta.to.global.u64 	%rd2, %rd5;
	cvta.to.global.u64 	%rd3, %rd6;
	mov.f32 	%f125, 0f00000000;
	// begin inline asm
	{  cvt.rn.f16.f32 %rs3, %f125;}

	// end inline asm
	mov.b32 	%r129, {%rs3, %rs3};
	mov.b32 	%f1, %r129;
	mov.u32 	%r376, %tid.x;
	shr.u32 	%r2, %r376, 5;
	shr.u32 	%r3, %r376, 7;
	and.b32  	%r4, %r2, 3;
	add.s32 	%r130, %r127, 63;
	shr.s32 	%r131, %r130, 31;
	shr.u32 	%r132, %r131, 26;
	add.s32 	%r133, %r130, %r132;
	shr.s32 	%r134, %r133, 6;
	mov.u32 	%r135, %ctaid.x;
	div.s32 	%r5, %r135, %r134;
	mul.lo.s32 	%r136, %r5, %r134;
	sub.s32 	%r6, %r135, %r136;
	setp.lt.s32 	%p1, %r128, 1;
	mov.f32 	%f126, %f125;
	mov.f32 	%f127, %f125;
	mov.f32 	%f128, %f125;
	mov.f32 	%f129, %f125;
	mov.f32 	%f130, %f125;
	mov.f32 	%f131, %f125;
	mov.f32 	%f132, %f125;
	@%p1 bra 	$L__BB0_44;
	add.s32 	%r138, %r128, 63;
	shr.u32 	%r7, %r138, 6;
	shl.b32 	%r8, %r5, 6;
	mul.lo.s32 	%r139, %r128, %r126;
	shr.u32 	%r140, %r139, 31;
	add.s32 	%r141, %r139, %r140;
	shr.s32 	%r9, %r141, 1;
	mov.u32 	%r10, %ntid.x;
	shl.b32 	%r11, %r6, 5;
	mul.lo.s32 	%r142, %r128, %r127;
	shr.u32 	%r143, %r142, 31;
	add.s32 	%r144, %r142, %r143;
	shr.s32 	%r12, %r144, 1;
	shl.b32 	%r145, %r3, 11;
	mov.u32 	%r146, _ZZ13matmul_kernelILb1EEvPK6__halfS2_PS0_iiiffE2SA;
	add.s32 	%r13, %r146, %r145;
	shl.b32 	%r147, %r4, 5;
	mov.u32 	%r148, _ZZ13matmul_kernelILb1EEvPK6__halfS2_PS0_iiiffE2SB;
	add.s32 	%r14, %r148, %r147;
	add.s32 	%r15, %r376, %r10;
	cvt.u16.u32 	%rs4, %r15;
	sub.s16 	%rs5, 2047, %rs4;
	cvt.u16.u32 	%rs6, %r10;
	div.u16 	%rs1, %rs5, %rs6;
	and.b16  	%rs2, %rs1, 3;
	and.b32  	%r149, %r376, 31;
	or.b32  	%r150, %r2, %r8;
	mul.lo.s32 	%r151, %r150, %r128;
	shr.u32 	%r152, %r151, 31;
	add.s32 	%r153, %r151, %r152;
	shr.s32 	%r154, %r153, 1;
	add.s32 	%r16, %r149, %r154;
	shl.b32 	%r155, %r376, 2;
	add.s32 	%r17, %r146, %r155;
	shr.u32 	%r18, %r15, 5;
	and.b32  	%r156, %r15, 31;
	add.s32 	%r157, %r18, %r8;
	mul.lo.s32 	%r158, %r157, %r128;
	shr.u32 	%r159, %r158, 31;
	add.s32 	%r160, %r158, %r159;
	shr.s32 	%r161, %r160, 1;
	add.s32 	%r19, %r156, %r161;
	shl.b32 	%r20, %r10, 2;
	add.s32 	%r21, %r17, %r20;
	add.s32 	%r22, %r15, %r10;
	shr.u32 	%r23, %r22, 5;
	and.b32  	%r162, %r22, 31;
	add.s32 	%r163, %r23, %r8;
	mul.lo.s32 	%r164, %r163, %r128;
	shr.u32 	%r165, %r164, 31;
	add.s32 	%r166, %r164, %r165;
	shr.s32 	%r167, %r166, 1;
	add.s32 	%r24, %r162, %r167;
	add.s32 	%r25, %r21, %r20;
	add.s32 	%r26, %r22, %r10;
	or.b32  	%r27, %r149, %r11;
	add.s32 	%r28, %r148, %r155;
	or.b32  	%r29, %r156, %r11;
	add.s32 	%r30, %r28, %r20;
	or.b32  	%r31, %r162, %r11;
	add.s32 	%r32, %r30, %r20;
	add.s32 	%r33, %r13, 32;
	add.s32 	%r34, %r14, 2048;
	add.s32 	%r35, %r13, 64;
	add.s32 	%r36, %r14, 4096;
	add.s32 	%r37, %r13, 96;
	add.s32 	%r38, %r14, 6144;
	shl.b32 	%r39, %r10, 4;
	shl.b32 	%r40, %r10, 3;
	mul.lo.s32 	%r41, %r10, 12;
	mov.b32 	%r365, 0;
	mov.f32 	%f125, 0f00000000;
$L__BB0_2:
	setp.eq.s16 	%p2, %rs2, 2;
	shl.b32 	%r43, %r365, 5;
	mov.u32 	%r366, %r376;
	@%p2 bra 	$L__BB0_12;
	add.s32 	%r44, %r43, %r16;
	setp.ge.s32 	%p3, %r44, %r9;
	mov.f32 	%f111, %f1;
	@%p3 bra 	$L__BB0_5;
	mul.wide.s32 	%rd7, %r44, 4;
	add.s64 	%rd8, %rd1, %rd7;
	ld.global.f32 	%f111, [%rd8];
$L__BB0_5:
	setp.eq.s16 	%p4, %rs2, 3;
	st.shared.f32 	[%r17], %f111;
	mov.u32 	%r366, %r15;
	@%p4 bra 	$L__BB0_12;
	add.s32 	%r45, %r43, %r19;
	setp.ge.s32 	%p5, %r45, %r9;
	mov.f32 	%f112, %f1;
	@%p5 bra 	$L__BB0_8;
	mul.wide.s32 	%rd9, %r45, 4;
	add.s64 	%rd10, %rd1, %rd9;
	ld.global.f32 	%f112, [%rd10];
$L__BB0_8:
	setp.eq.s16 	%p6, %rs2, 0;
	st.shared.f32 	[%r21], %f112;
	mov.u32 	%r366, %r22;
	@%p6 bra 	$L__BB0_12;
	add.s32 	%r46, %r43, %r24;
	setp.ge.s32 	%p7, %r46, %r9;
	mov.f32 	%f113, %f1;
	@%p7 bra 	$L__BB0_11;
	mul.wide.s32 	%rd11, %r46, 4;
	add.s64 	%rd12, %rd1, %rd11;
	ld.global.f32 	%f113, [%rd12];
$L__BB0_11:
	st.shared.f32 	[%r25], %f113;
	mov.u32 	%r366, %r26;
$L__BB0_12:
	setp.lt.u16 	%p8, %rs1, 2;
	@%p8 bra 	$L__BB0_23;
	shl.b32 	%r168, %r10, 1;
	add.s32 	%r370, %r168, %r366;
	mad.lo.s32 	%r369, %r10, 3, %r366;
	add.s32 	%r368, %r10, %r366;
	shl.b32 	%r169, %r366, 2;
	mov.u32 	%r170, _ZZ13matmul_kernelILb1EEvPK6__halfS2_PS0_iiiffE2SA;
	add.s32 	%r367, %r170, %r169;
$L__BB0_14:
	shr.u32 	%r171, %r366, 5;
	and.b32  	%r172, %r366, 31;
	add.s32 	%r173, %r171, %r8;
	add.s32 	%r174, %r172, %r43;
	mul.lo.s32 	%r175, %r173, %r128;
	shr.u32 	%r176, %r175, 31;
	add.s32 	%r177, %r175, %r176;
	shr.s32 	%r178, %r177, 1;
	add.s32 	%r57, %r174, %r178;
	setp.ge.s32 	%p9, %r57, %r9;
	mov.f32 	%f114, %f1;
	@%p9 bra 	$L__BB0_16;
	mul.wide.s32 	%rd13, %r57, 4;
	add.s64 	%rd14, %rd1, %rd13;
	ld.global.f32 	%f114, [%rd14];
$L__BB0_16:
	st.shared.f32 	[%r367], %f114;
	shr.u32 	%r179, %r368, 5;
	and.b32  	%r180, %r368, 31;
	add.s32 	%r181, %r179, %r8;
	add.s32 	%r182, %r180, %r43;
	mul.lo.s32 	%r183, %r181, %r128;
	shr.u32 	%r184, %r183, 31;
	add.s32 	%r185, %r183, %r184;
	shr.s32 	%r186, %r185, 1;
	add.s32 	%r58, %r182, %r186;
	setp.ge.s32 	%p10, %r58, %r9;
	mov.f32 	%f115, %f1;
	@%p10 bra 	$L__BB0_18;
	mul.wide.s32 	%rd15, %r58, 4;
	add.s64 	%rd16, %rd1, %rd15;
	ld.global.f32 	%f115, [%rd16];
$L__BB0_18:
	add.s32 	%r187, %r367, %r20;
	st.shared.f32 	[%r187], %f115;
	add.s32 	%r59, %r366, %r10;
	shr.u32 	%r188, %r370, 5;
	and.b32  	%r189, %r370, 31;
	add.s32 	%r190, %r188, %r8;
	add.s32 	%r191, %r189, %r43;
	mul.lo.s32 	%r192, %r190, %r128;
	shr.u32 	%r193, %r192, 31;
	add.s32 	%r194, %r192, %r193;
	shr.s32 	%r195, %r194, 1;
	add.s32 	%r60, %r191, %r195;
	setp.ge.s32 	%p11, %r60, %r9;
	mov.f32 	%f116, %f1;
	@%p11 bra 	$L__BB0_20;
	mul.wide.s32 	%rd17, %r60, 4;
	add.s64 	%rd18, %rd1, %rd17;
	ld.global.f32 	%f116, [%rd18];
$L__BB0_20:
	add.s32 	%r196, %r367, %r40;
	st.shared.f32 	[%r196], %f116;
	add.s32 	%r61, %r59, %r10;
	shr.u32 	%r197, %r369, 5;
	and.b32  	%r198, %r369, 31;
	add.s32 	%r199, %r197, %r8;
	add.s32 	%r200, %r198, %r43;
	mul.lo.s32 	%r201, %r199, %r128;
	shr.u32 	%r202, %r201, 31;
	add.s32 	%r203, %r201, %r202;
	shr.s32 	%r204, %r203, 1;
	add.s32 	%r62, %r200, %r204;
	setp.ge.s32 	%p12, %r62, %r9;
	mov.f32 	%f117, %f1;
	@%p12 bra 	$L__BB0_22;
	mul.wide.s32 	%rd19, %r62, 4;
	add.s64 	%rd20, %rd1, %rd19;
	ld.global.f32 	%f117, [%rd20];
$L__BB0_22:
	add.s32 	%r205, %r367, %r41;
	st.shared.f32 	[%r205], %f117;
	add.s32 	%r206, %r61, %r10;
	add.s32 	%r366, %r206, %r10;
	add.s32 	%r370, %r370, %r20;
	add.s32 	%r369, %r369, %r20;
	add.s32 	%r368, %r368, %r20;
	add.s32 	%r367, %r367, %r39;
	setp.lt.u32 	%p13, %r366, 2048;
	@%p13 bra 	$L__BB0_14;
$L__BB0_23:
	shl.b32 	%r68, %r365, 6;
	mov.u32 	%r372, %r376;
	@%p2 bra 	$L__BB0_33;
	add.s32 	%r207, %r2, %r68;
	mul.lo.s32 	%r208, %r207, %r127;
	shr.u32 	%r209, %r208, 31;
	add.s32 	%r210, %r208, %r209;
	shr.s32 	%r211, %r210, 1;
	add.s32 	%r69, %r27, %r211;
	setp.ge.s32 	%p15, %r69, %r12;
	mov.f32 	%f118, %f1;
	@%p15 bra 	$L__BB0_26;
	mul.wide.s32 	%rd21, %r69, 4;
	add.s64 	%rd22, %rd2, %rd21;
	ld.global.f32 	%f118, [%rd22];
$L__BB0_26:
	setp.eq.s16 	%p16, %rs2, 3;
	st.shared.f32 	[%r28], %f118;
	mov.u32 	%r372, %r15;
	@%p16 bra 	$L__BB0_33;
	add.s32 	%r212, %r18, %r68;
	mul.lo.s32 	%r213, %r212, %r127;
	shr.u32 	%r214, %r213, 31;
	add.s32 	%r215, %r213, %r214;
	shr.s32 	%r216, %r215, 1;
	add.s32 	%r70, %r29, %r216;
	setp.ge.s32 	%p17, %r70, %r12;
	mov.f32 	%f119, %f1;
	@%p17 bra 	$L__BB0_29;
	mul.wide.s32 	%rd23, %r70, 4;
	add.s64 	%rd24, %rd2, %rd23;
	ld.global.f32 	%f119, [%rd24];
$L__BB0_29:
	setp.eq.s16 	%p18, %rs2, 0;
	st.shared.f32 	[%r30], %f119;
	mov.u32 	%r372, %r22;
	@%p18 bra 	$L__BB0_33;
	add.s32 	%r217, %r23, %r68;
	mul.lo.s32 	%r218, %r217, %r127;
	shr.u32 	%r219, %r218, 31;
	add.s32 	%r220, %r218, %r219;
	shr.s32 	%r221, %r220, 1;
	add.s32 	%r71, %r31, %r221;
	setp.ge.s32 	%p19, %r71, %r12;
	mov.f32 	%f120, %f1;
	@%p19 bra 	$L__BB0_32;
	mul.wide.s32 	%rd25, %r71, 4;
	add.s64 	%rd26, %rd2, %rd25;
	ld.global.f32 	%f120, [%rd26];
$L__BB0_32:
	st.shared.f32 	[%r32], %f120;
	mov.u32 	%r372, %r26;
$L__BB0_33:
	@%p8 bra 	$L__BB0_43;
$L__BB0_34:
	shr.u32 	%r222, %r372, 5;
	and.b32  	%r223, %r372, 31;
	add.s32 	%r224, %r222, %r68;
	add.s32 	%r225, %r223, %r11;
	mul.lo.s32 	%r226, %r224, %r127;
	shr.u32 	%r227, %r226, 31;
	add.s32 	%r228, %r226, %r227;
	shr.s32 	%r229, %r228, 1;
	add.s32 	%r74, %r225, %r229;
	setp.ge.s32 	%p21, %r74, %r12;
	mov.f32 	%f121, %f1;
	@%p21 bra 	$L__BB0_36;
	mul.wide.s32 	%rd27, %r74, 4;
	add.s64 	%rd28, %rd2, %rd27;
	ld.global.f32 	%f121, [%rd28];
$L__BB0_36:
	shl.b32 	%r230, %r372, 2;
	mov.u32 	%r231, _ZZ13matmul_kernelILb1EEvPK6__halfS2_PS0_iiiffE2SB;
	add.s32 	%r75, %r231, %r230;
	st.shared.f32 	[%r75], %f121;
	add.s32 	%r76, %r372, %r10;
	shr.u32 	%r232, %r76, 5;
	and.b32  	%r233, %r76, 31;
	add.s32 	%r234, %r232, %r68;
	add.s32 	%r235, %r233, %r11;
	mul.lo.s32 	%r236, %r234, %r127;
	shr.u32 	%r237, %r236, 31;
	add.s32 	%r238, %r236, %r237;
	shr.s32 	%r239, %r238, 1;
	add.s32 	%r77, %r235, %r239;
	setp.ge.s32 	%p22, %r77, %r12;
	mov.f32 	%f122, %f1;
	@%p22 bra 	$L__BB0_38;
	mul.wide.s32 	%rd29, %r77, 4;
	add.s64 	%rd30, %rd2, %rd29;
	ld.global.f32 	%f122, [%rd30];
$L__BB0_38:
	add.s32 	%r78, %r75, %r20;
	st.shared.f32 	[%r78], %f122;
	add.s32 	%r79, %r76, %r10;
	shr.u32 	%r240, %r79, 5;
	and.b32  	%r241, %r79, 31;
	add.s32 	%r242, %r240, %r68;
	add.s32 	%r243, %r241, %r11;
	mul.lo.s32 	%r244, %r242, %r127;
	shr.u32 	%r245, %r244, 31;
	add.s32 	%r246, %r244, %r245;
	shr.s32 	%r247, %r246, 1;
	add.s32 	%r80, %r243, %r247;
	setp.ge.s32 	%p23, %r80, %r12;
	mov.f32 	%f123, %f1;
	@%p23 bra 	$L__BB0_40;
	mul.wide.s32 	%rd31, %r80, 4;
	add.s64 	%rd32, %rd2, %rd31;
	ld.global.f32 	%f123, [%rd32];
$L__BB0_40:
	add.s32 	%r81, %r78, %r20;
	st.shared.f32 	[%r81], %f123;
	add.s32 	%r82, %r79, %r10;
	shr.u32 	%r248, %r82, 5;
	and.b32  	%r249, %r82, 31;
	add.s32 	%r250, %r248, %r68;
	add.s32 	%r251, %r249, %r11;
	mul.lo.s32 	%r252, %r250, %r127;
	shr.u32 	%r253, %r252, 31;
	add.s32 	%r254, %r252, %r253;
	shr.s32 	%r255, %r254, 1;
	add.s32 	%r83, %r251, %r255;
	setp.ge.s32 	%p24, %r83, %r12;
	mov.f32 	%f124, %f1;
	@%p24 bra 	$L__BB0_42;
	mul.wide.s32 	%rd33, %r83, 4;
	add.s64 	%rd34, %rd2, %rd33;
	ld.global.f32 	%f124, [%rd34];
$L__BB0_42:
	add.s32 	%r256, %r81, %r20;
	st.shared.f32 	[%r256], %f124;
	add.s32 	%r372, %r82, %r10;
	setp.lt.u32 	%p25, %r372, 2048;
	@%p25 bra 	$L__BB0_34;
$L__BB0_43:
	bar.sync 	0;
	mov.b32 	%r257, 64;
	wmma.load.a.sync.aligned.row.m16n16k16.shared.f16 	{%r258, %r259, %r260, %r261, %r262, %r263, %r264, %r265}, [%r13], %r257;
	wmma.load.b.sync.aligned.row.m16n16k16.shared.f16 	{%r266, %r267, %r268, %r269, %r270, %r271, %r272, %r273}, [%r14], %r257;
	wmma.mma.sync.aligned.row.row.m16n16k16.f32.f32 {%f59, %f60, %f61, %f62, %f63, %f64, %f65, %f66}, {%r258, %r259, %r260, %r261, %r262, %r263, %r264, %r265}, {%r266, %r267, %r268, %r269, %r270, %r271, %r272, %r273}, {%f132, %f131, %f130, %f129, %f128, %f127, %f126, %f125};
	wmma.load.a.sync.aligned.row.m16n16k16.shared.f16 	{%r274, %r275, %r276, %r277, %r278, %r279, %r280, %r281}, [%r33], %r257;
	wmma.load.b.sync.aligned.row.m16n16k16.shared.f16 	{%r282, %r283, %r284, %r285, %r286, %r287, %r288, %r289}, [%r34], %r257;
	wmma.mma.sync.aligned.row.row.m16n16k16.f32.f32 {%f67, %f68, %f69, %f70, %f71, %f72, %f73, %f74}, {%r274, %r275, %r276, %r277, %r278, %r279, %r280, %r281}, {%r282, %r283, %r284, %r285, %r286, %r287, %r288, %r289}, {%f59, %f60, %f61, %f62, %f63, %f64, %f65, %f66};
	wmma.load.a.sync.aligned.row.m16n16k16.shared.f16 	{%r290, %r291, %r292, %r293, %r294, %r295, %r296, %r297}, [%r35], %r257;
	wmma.load.b.sync.aligned.row.m16n16k16.shared.f16 	{%r298, %r299, %r300, %r301, %r302, %r303, %r304, %r305}, [%r36], %r257;
	wmma.mma.sync.aligned.row.row.m16n16k16.f32.f32 {%f75, %f76, %f77, %f78, %f79, %f80, %f81, %f82}, {%r290, %r291, %r292, %r293, %r294, %r295, %r296, %r297}, {%r298, %r299, %r300, %r301, %r302, %r303, %r304, %r305}, {%f67, %f68, %f69, %f70, %f71, %f72, %f73, %f74};
	wmma.load.a.sync.aligned.row.m16n16k16.shared.f16 	{%r306, %r307, %r308, %r309, %r310, %r311, %r312, %r313}, [%r37], %r257;
	wmma.load.b.sync.aligned.row.m16n16k16.shared.f16 	{%r314, %r315, %r316, %r317, %r318, %r319, %r320, %r321}, [%r38], %r257;
	wmma.mma.sync.aligned.row.row.m16n16k16.f32.f32 {%f132, %f131, %f130, %f129, %f128, %f127, %f126, %f125}, {%r306, %r307, %r308, %r309, %r310, %r311, %r312, %r313}, {%r314, %r315, %r316, %r317, %r318, %r319, %r320, %r321}, {%f75, %f76, %f77, %f78, %f79, %f80, %f81, %f82};
	add.s32 	%r365, %r365, 1;
	setp.ne.s32 	%p26, %r365, %r7;
	@%p26 bra 	$L__BB0_2;
$L__BB0_44:
	shl.b32 	%r322, %r4, 6;
	shl.b32 	%r323, %r3, 12;
	or.b32  	%r324, %r323, %r322;
	mov.u32 	%r325, _ZZ13matmul_kernelILb1EEvPK6__halfS2_PS0_iiiffE2SC;
	add.s32 	%r326, %r325, %r324;
	mov.b32 	%r327, 64;
	wmma.store.d.sync.aligned.row.m16n16k16.shared.f32 	[%r326], {%f132, %f131, %f130, %f129, %f128, %f127, %f126, %f125}, %r327;
	bar.sync 	0;
	shl.b32 	%r86, %r5, 6;
	shl.b32 	%r87, %r6, 6;
	mov.u32 	%r88, %ntid.x;
	add.s32 	%r328, %r376, %r88;
	xor.b32  	%r329, %r328, 4095;
	div.u32 	%r330, %r329, %r88;
	and.b32  	%r89, %r330, 3;
	setp.eq.s32 	%p27, %r89, 2;
	@%p27 bra 	$L__BB0_49;
	mov.b32 	%r375, 0;
$L__BB0_46:
	.pragma "nounroll";
	shr.u32 	%r332, %r376, 6;
	and.b32  	%r333, %r376, 63;
	add.s32 	%r92, %r332, %r86;
	add.s32 	%r93, %r333, %r87;
	setp.ge.s32 	%p28, %r92, %r126;
	setp.ge.s32 	%p29, %r93, %r127;
	or.pred  	%p30, %p28, %p29;
	@%p30 bra 	$L__BB0_48;
	mad.lo.s32 	%r335, %r92, %r127, %r93;
	mul.wide.s32 	%rd35, %r335, 2;
	add.s64 	%rd36, %rd3, %rd35;
	ld.global.u16 	%rs7, [%rd36];
	// begin inline asm
	{  cvt.f32.f16 %f83, %rs7;}

	// end inline asm
	shl.b32 	%r336, %r376, 2;
	add.s32 	%r338, %r325, %r336;
	ld.shared.f32 	%f85, [%r338];
	mul.f32 	%f86, %f54, %f85;
	fma.rn.f32 	%f84, %f55, %f83, %f86;
	// begin inline asm
	{  cvt.rn.f16.f32 %rs8, %f84;}

	// end inline asm
	st.global.u16 	[%rd36], %rs8;
$L__BB0_48:
	add.s32 	%r376, %r376, %r88;
	add.s32 	%r375, %r375, 1;
	xor.b32  	%r339, %r89, %r375;
	setp.ne.s32 	%p31, %r339, 2;
	@%p31 bra 	$L__BB0_46;
$L__BB0_49:
	shl.b32 	%r340, %r88, 1;
	add.s32 	%r380, %r376, %r340;
	shl.b32 	%r98, %r88, 2;
	shl.b32 	%r341, %r88, 3;
	add.s32 	%r99, %r325, %r341;
	shl.b32 	%r379, %r376, 2;
	shl.b32 	%r101, %r88, 4;
	mad.lo.s32 	%r378, %r88, 3, %r376;
	mad.lo.s32 	%r103, %r88, 12, %r325;
	add.s32 	%r104, %r325, %r98;
	add.s32 	%r377, %r88, %r376;
$L__BB0_50:
	shr.u32 	%r343, %r376, 6;
	and.b32  	%r344, %r376, 63;
	add.s32 	%r111, %r343, %r86;
	add.s32 	%r112, %r344, %r87;
	setp.ge.s32 	%p32, %r111, %r126;
	setp.ge.s32 	%p33, %r112, %r127;
	or.pred  	%p34, %p32, %p33;
	@%p34 bra 	$L__BB0_52;
	mad.lo.s32 	%r346, %r111, %r127, %r112;
	mul.wide.s32 	%rd37, %r346, 2;
	add.s64 	%rd38, %rd3, %rd37;
	ld.global.u16 	%rs9, [%rd38];
	// begin inline asm
	{  cvt.f32.f16 %f87, %rs9;}

	// end inline asm
	add.s32 	%r348, %r325, %r379;
	ld.shared.f32 	%f89, [%r348];
	mul.f32 	%f90, %f54, %f89;
	fma.rn.f32 	%f88, %f55, %f87, %f90;
	// begin inline asm
	{  cvt.rn.f16.f32 %rs10, %f88;}

	// end inline asm
	st.global.u16 	[%rd38], %rs10;
$L__BB0_52:
	shr.u32 	%r349, %r377, 6;
	and.b32  	%r350, %r377, 63;
	add.s32 	%r113, %r349, %r86;
	add.s32 	%r114, %r350, %r87;
	setp.ge.s32 	%p35, %r113, %r126;
	setp.ge.s32 	%p36, %r114, %r127;
	or.pred  	%p37, %p35, %p36;
	@%p37 bra 	$L__BB0_54;
	mad.lo.s32 	%r352, %r113, %r127, %r114;
	mul.wide.s32 	%rd39, %r352, 2;
	add.s64 	%rd40, %rd3, %rd39;
	ld.global.u16 	%rs11, [%rd40];
	// begin inline asm
	{  cvt.f32.f16 %f91, %rs11;}

	// end inline asm
	add.s32 	%r353, %r104, %r379;
	ld.shared.f32 	%f93, [%r353];
	mul.f32 	%f94, %f54, %f93;
	fma.rn.f32 	%f92, %f55, %f91, %f94;
	// begin inline asm
	{  cvt.rn.f16.f32 %rs12, %f92;}

	// end inline asm
	st.global.u16 	[%rd40], %rs12;
$L__BB0_54:
	add.s32 	%r115, %r376, %r88;
	shr.u32 	%r354, %r380, 6;
	and.b32  	%r355, %r380, 63;
	add.s32 	%r116, %r354, %r86;
	add.s32 	%r117, %r355, %r87;
	setp.ge.s32 	%p38, %r116, %r126;
	setp.ge.s32 	%p39, %r117, %r127;
	or.pred  	%p40, %p38, %p39;
	@%p40 bra 	$L__BB0_56;
	mad.lo.s32 	%r357, %r116, %r127, %r117;
	mul.wide.s32 	%rd41, %r357, 2;
	add.s64 	%rd42, %rd3, %rd41;
	ld.global.u16 	%rs13, [%rd42];
	// begin inline asm
	{  cvt.f32.f16 %f95, %rs13;}

	// end inline asm
	add.s32 	%r358, %r99, %r379;
	ld.shared.f32 	%f97, [%r358];
	mul.f32 	%f98, %f54, %f97;
	fma.rn.f32 	%f96, %f55, %f95, %f98;
	// begin inline asm
	{  cvt.rn.f16.f32 %rs14, %f96;}

	// end inline asm
	st.global.u16 	[%rd42], %rs14;
$L__BB0_56:
	add.s32 	%r118, %r115, %r88;
	shr.u32 	%r359, %r378, 6;
	and.b32  	%r360, %r378, 63;
	add.s32 	%r119, %r359, %r86;
	add.s32 	%r120, %r360, %r87;
	setp.ge.s32 	%p41, %r119, %r126;
	setp.ge.s32 	%p42, %r120, %r127;
	or.pred  	%p43, %p41, %p42;
	@%p43 bra 	$L__BB0_58;
	mad.lo.s32 	%r362, %r119, %r127, %r120;
	mul.wide.s32 	%rd43, %r362, 2;
	add.s64 	%rd44, %rd3, %rd43;
	ld.global.u16 	%rs15, [%rd44];
	// begin inline asm
	{  cvt.f32.f16 %f99, %rs15;}

	// end inline asm
	add.s32 	%r363, %r103, %r379;
	ld.shared.f32 	%f101, [%r363];
	mul.f32 	%f102, %f54, %f101;
	fma.rn.f32 	%f100, %f55, %f99, %f102;
	// begin inline asm
	{  cvt.rn.f16.f32 %rs16, %f100;}

	// end inline asm
	st.global.u16 	[%rd44], %rs16;
$L__BB0_58:
	add.s32 	%r364, %r118, %r88;
	add.s32 	%r376, %r364, %r88;
	add.s32 	%r380, %r380, %r98;
	add.s32 	%r379, %r379, %r101;
	add.s32 	%r378, %r378, %r98;
	add.s32 	%r377, %r377, %r98;
	setp.lt.u32 	%p44, %r376, 4096;
	@%p44 bra 	$L__BB0_50;
	ret;

}
	// .globl	_Z13matmul_kernelILb0EEvPK6__halfS2_PS0_iiiff
.visible .entry _Z13matmul_kernelILb0EEvPK6__halfS2_PS0_iiiff(
	.param .u64 .ptr .align 1 _Z13matmul_kernelILb0EEvPK6__halfS2_PS0_iiiff_param_0,
	.param .u64 .ptr .align 1 _Z13matmul_kernelILb0EEvPK6__halfS2_PS0_iiiff_param_1,
	.param .u64 .ptr .align 1 _Z13matmul_kernelILb0EEvPK6__halfS2_PS0_iiiff_param_2,
	.param .u32 _Z13matmul_kernelILb0EEvPK6__halfS2_PS0_iiiff_param_3,
	.param .u32 _Z13matmul_kernelILb0EEvPK6__halfS2_PS0_iiiff_param_4,
	.param .u32 _Z13matmul_kernelILb0EEvPK6__halfS2_PS0_iiiff_param_5,
	.param .f32 _Z13matmul_kernelILb0EEvPK6__halfS2_PS0_iiiff_param_6,
	.param .f32 _Z13matmul_kernelILb0EEvPK6__halfS2_PS0_iiiff_param_7
)
{
	.reg .pred 	%p<71>;
	.reg .b16 	%rs<60>;
	.reg .b32 	%r<329>;
	.reg .b32 	%f<90>;
	.reg .b64 	%rd<45>;
	// demoted variable
	.shared .align 2 .b8 _ZZ13matmul_kernelILb0EEvPK6__halfS2_PS0_iiiffE2SA[8192];
	// demoted variable
	.shared .align 2 .b8 _ZZ13matmul_kernelILb0EEvPK6__halfS2_PS0_iiiffE2SB[8192];
	// demoted variable
	.shared .align 4 .b8 _ZZ13matmul_kernelILb0EEvPK6__halfS2_PS0_iiiffE2SC[16384];
	ld.param.u64 	%rd4, [_Z13matmul_kernelILb0EEvPK6__halfS2_PS0_iiiff_param_0];
	ld.param.u64 	%rd5, [_Z13matmul_kernelILb0EEvPK6__halfS2_PS0_iiiff_param_1];
	ld.param.u64 	%rd6, [_Z13matmul_kernelILb0EEvPK6__halfS2_PS0_iiiff_param_2];
	ld.param.u32 	%r134, [_Z13matmul_kernelILb0EEvPK6__halfS2_PS0_iiiff_param_3];
	ld.param.u32 	%r135, [_Z13matmul_kernelILb0EEvPK6__halfS2_PS0_iiiff_param_4];
	ld.param.u32 	%r136, [_Z13matmul_kernelILb0EEvPK6__halfS2_PS0_iiiff_param_5];
	ld.param.f32 	%f25, [_Z13matmul_kernelILb0EEvPK6__halfS2_PS0_iiiff_param_6];
	ld.param.f32 	%f26, [_Z13matmul_kernelILb0EEvPK6__halfS2_PS0_iiiff_param_7];
	cvta.to.global.u64 	%rd1, %rd4;
	cvta.to.global.u64 	%rd2, %rd5;
	cvta.to.global.u64 	%rd3, %rd6;
	mov.f32 	%f82, 0f00000000;
	// begin inline asm
	{  cvt.rn.f16.f32 %rs31, %f82;}

	// end inline asm
	mov.u32 	%r323, %tid.x;
	shr.u32 	%r137, %r323, 5;
	shr.u32 	%r2, %r323, 7;
	and.b32  	%r3, %r137, 3;
	add.s32 	%r138, %r135, 63;
	shr.s32 	%r139, %r138, 31;
	shr.u32 	%r140, %r139, 26;
	add.s32 	%r141, %r138, %r140;
	shr.s32 	%r142, %r141, 6;
	mov.u32 	%r143, %ctaid.x;
	div.s32 	%r4, %r143, %r142;
	mul.lo.s32 	%r144, %r4, %r142;
	sub.s32 	%r5, %r143, %r144;
	setp.lt.s32 	%p1, %r136, 1;
	mov.f32 	%f83, %f82;
	mov.f32 	%f84, %f82;
	mov.f32 	%f85, %f82;
	mov.f32 	%f86, %f82;
	mov.f32 	%f87, %f82;
	mov.f32 	%f88, %f82;
	mov.f32 	%f89, %f82;
	@%p1 bra 	$L__BB1_42;
	add.s32 	%r146, %r136, 63;
	shr.u32 	%r6, %r146, 6;
	shl.b32 	%r7, %r4, 6;
	mov.u32 	%r8, %ntid.x;
	shl.b32 	%r9, %r5, 6;
	shl.b32 	%r147, %r2, 11;
	mov.u32 	%r148, _ZZ13matmul_kernelILb0EEvPK6__halfS2_PS0_iiiffE2SA;
	add.s32 	%r10, %r148, %r147;
	shl.b32 	%r149, %r3, 5;
	mov.u32 	%r150, _ZZ13matmul_kernelILb0EEvPK6__halfS2_PS0_iiiffE2SB;
	add.s32 	%r11, %r150, %r149;
	add.s32 	%r12, %r323, %r8;
	cvt.u16.u32 	%rs32, %r12;
	xor.b16  	%rs33, %rs32, 4095;
	cvt.u16.u32 	%rs34, %r8;
	div.u16 	%rs35, %rs33, %rs34;
	and.b16  	%rs2, %rs35, 3;
	shr.u32 	%r13, %r323, 6;
	and.b32  	%r14, %r323, 63;
	or.b32  	%r15, %r13, %r7;
	mul.lo.s32 	%r16, %r15, %r136;
	shl.b32 	%r151, %r323, 1;
	add.s32 	%r17, %r148, %r151;
	shr.u32 	%r18, %r12, 6;
	and.b32  	%r19, %r12, 63;
	add.s32 	%r20, %r18, %r7;
	mul.lo.s32 	%r21, %r20, %r136;
	shl.b32 	%r22, %r8, 1;
	add.s32 	%r23, %r17, %r22;
	add.s32 	%r24, %r12, %r8;
	shr.u32 	%r25, %r24, 6;
	and.b32  	%r26, %r24, 63;
	add.s32 	%r27, %r25, %r7;
	mul.lo.s32 	%r28, %r27, %r136;
	add.s32 	%r29, %r23, %r22;
	add.s32 	%r30, %r24, %r8;
	or.b32  	%r31, %r14, %r9;
	add.s32 	%r32, %r150, %r151;
	or.b32  	%r33, %r19, %r9;
	add.s32 	%r34, %r32, %r22;
	or.b32  	%r35, %r26, %r9;
	add.s32 	%r36, %r34, %r22;
	add.s32 	%r37, %r10, 32;
	add.s32 	%r38, %r11, 2048;
	add.s32 	%r39, %r11, 6144;
	shl.b32 	%r40, %r8, 2;
	shl.b32 	%r41, %r8, 3;
	mul.lo.s32 	%r42, %r8, 6;
	mov.b32 	%r312, 0;
	mov.f32 	%f82, 0f00000000;
$L__BB1_2:
	setp.eq.s16 	%p2, %rs2, 2;
	shl.b32 	%r44, %r312, 6;
	mov.u32 	%r313, %r323;
	@%p2 bra 	$L__BB1_12;
	setp.ge.s32 	%p3, %r15, %r134;
	add.s32 	%r45, %r14, %r44;
	setp.ge.s32 	%p4, %r45, %r136;
	or.pred  	%p5, %p3, %p4;
	mov.u16 	%rs46, %rs31;
	@%p5 bra 	$L__BB1_5;
	add.s32 	%r153, %r16, %r45;
	mul.wide.s32 	%rd7, %r153, 2;
	add.s64 	%rd8, %rd1, %rd7;
	ld.global.u16 	%rs46, [%rd8];
$L__BB1_5:
	setp.eq.s16 	%p6, %rs2, 3;
	st.shared.u16 	[%r17], %rs46;
	mov.u32 	%r313, %r12;
	@%p6 bra 	$L__BB1_12;
	setp.ge.s32 	%p7, %r20, %r134;
	add.s32 	%r46, %r19, %r44;
	setp.ge.s32 	%p8, %r46, %r136;
	or.pred  	%p9, %p7, %p8;
	mov.u16 	%rs47, %rs31;
	@%p9 bra 	$L__BB1_8;
	add.s32 	%r155, %r21, %r46;
	mul.wide.s32 	%rd9, %r155, 2;
	add.s64 	%rd10, %rd1, %rd9;
	ld.global.u16 	%rs47, [%rd10];
$L__BB1_8:
	setp.eq.s16 	%p10, %rs2, 0;
	st.shared.u16 	[%r23], %rs47;
	mov.u32 	%r313, %r24;
	@%p10 bra 	$L__BB1_12;
	setp.ge.s32 	%p11, %r27, %r134;
	add.s32 	%r47, %r26, %r44;
	setp.ge.s32 	%p12, %r47, %r136;
	or.pred  	%p13, %p11, %p12;
	mov.u16 	%rs48, %rs31;
	@%p13 bra 	$L__BB1_11;
	add.s32 	%r157, %r28, %r47;
	mul.wide.s32 	%rd11, %r157, 2;
	add.s64 	%rd12, %rd1, %rd11;
	ld.global.u16 	%rs48, [%rd12];
$L__BB1_11:
	st.shared.u16 	[%r29], %rs48;
	mov.u32 	%r313, %r30;
$L__BB1_12:
	add.s32 	%r317, %r22, %r313;
	mad.lo.s32 	%r316, %r8, 3, %r313;
	add.s32 	%r315, %r8, %r313;
	shl.b32 	%r158, %r313, 1;
	mov.u32 	%r159, _ZZ13matmul_kernelILb0EEvPK6__halfS2_PS0_iiiffE2SA;
	add.s32 	%r314, %r159, %r158;
$L__BB1_13:
	shr.u32 	%r160, %r313, 6;
	and.b32  	%r161, %r313, 63;
	add.s32 	%r58, %r160, %r7;
	add.s32 	%r59, %r161, %r44;
	setp.ge.s32 	%p14, %r58, %r134;
	setp.ge.s32 	%p15, %r59, %r136;
	or.pred  	%p16, %p14, %p15;
	mov.u16 	%rs49, %rs31;
	@%p16 bra 	$L__BB1_15;
	mad.lo.s32 	%r162, %r58, %r136, %r59;
	mul.wide.s32 	%rd13, %r162, 2;
	add.s64 	%rd14, %rd1, %rd13;
	ld.global.u16 	%rs49, [%rd14];
$L__BB1_15:
	st.shared.u16 	[%r314], %rs49;
	shr.u32 	%r163, %r315, 6;
	and.b32  	%r164, %r315, 63;
	add.s32 	%r60, %r163, %r7;
	add.s32 	%r61, %r164, %r44;
	setp.ge.s32 	%p17, %r60, %r134;
	setp.ge.s32 	%p18, %r61, %r136;
	or.pred  	%p19, %p17, %p18;
	mov.u16 	%rs50, %rs31;
	@%p19 bra 	$L__BB1_17;
	mad.lo.s32 	%r165, %r60, %r136, %r61;
	mul.wide.s32 	%rd15, %r165, 2;
	add.s64 	%rd16, %rd1, %rd15;
	ld.global.u16 	%rs50, [%rd16];
$L__BB1_17:
	add.s32 	%r166, %r314, %r22;
	st.shared.u16 	[%r166], %rs50;
	add.s32 	%r62, %r313, %r8;
	shr.u32 	%r167, %r317, 6;
	and.b32  	%r168, %r317, 63;
	add.s32 	%r63, %r167, %r7;
	add.s32 	%r64, %r168, %r44;
	setp.ge.s32 	%p20, %r63, %r134;
	setp.ge.s32 	%p21, %r64, %r136;
	or.pred  	%p22, %p20, %p21;
	mov.u16 	%rs51, %rs31;
	@%p22 bra 	$L__BB1_19;
	mad.lo.s32 	%r169, %r63, %r136, %r64;
	mul.wide.s32 	%rd17, %r169, 2;
	add.s64 	%rd18, %rd1, %rd17;
	ld.global.u16 	%rs51, [%rd18];
$L__BB1_19:
	add.s32 	%r170, %r314, %r40;
	st.shared.u16 	[%r170], %rs51;
	add.s32 	%r65, %r62, %r8;
	shr.u32 	%r171, %r316, 6;
	and.b32  	%r172, %r316, 63;
	add.s32 	%r66, %r171, %r7;
	add.s32 	%r67, %r172, %r44;
	setp.ge.s32 	%p23, %r66, %r134;
	setp.ge.s32 	%p24, %r67, %r136;
	or.pred  	%p25, %p23, %p24;
	mov.u16 	%rs52, %rs31;
	@%p25 bra 	$L__BB1_21;
	mad.lo.s32 	%r173, %r66, %r136, %r67;
	mul.wide.s32 	%rd19, %r173, 2;
	add.s64 	%rd20, %rd1, %rd19;
	ld.global.u16 	%rs52, [%rd20];
$L__BB1_21:
	add.s32 	%r174, %r314, %r42;
	st.shared.u16 	[%r174], %rs52;
	add.s32 	%r175, %r65, %r8;
	add.s32 	%r313, %r175, %r8;
	add.s32 	%r317, %r317, %r40;
	add.s32 	%r316, %r316, %r40;
	add.s32 	%r315, %r315, %r40;
	add.s32 	%r314, %r314, %r41;
	setp.lt.u32 	%p26, %r313, 4096;
	@%p26 bra 	$L__BB1_13;
	mov.u32 	%r319, %r323;
	@%p2 bra 	$L__BB1_32;
	setp.ge.s32 	%p28, %r31, %r135;
	add.s32 	%r73, %r13, %r44;
	setp.ge.s32 	%p29, %r73, %r136;
	or.pred  	%p30, %p29, %p28;
	mov.u16 	%rs53, %rs31;
	@%p30 bra 	$L__BB1_25;
	mad.lo.s32 	%r177, %r73, %r135, %r31;
	mul.wide.s32 	%rd21, %r177, 2;
	add.s64 	%rd22, %rd2, %rd21;
	ld.global.u16 	%rs53, [%rd22];
$L__BB1_25:
	setp.eq.s16 	%p31, %rs2, 3;
	st.shared.u16 	[%r32], %rs53;
	mov.u32 	%r319, %r12;
	@%p31 bra 	$L__BB1_32;
	setp.ge.s32 	%p32, %r33, %r135;
	add.s32 	%r74, %r18, %r44;
	setp.ge.s32 	%p33, %r74, %r136;
	or.pred  	%p34, %p33, %p32;
	mov.u16 	%rs54, %rs31;
	@%p34 bra 	$L__BB1_28;
	mad.lo.s32 	%r179, %r74, %r135, %r33;
	mul.wide.s32 	%rd23, %r179, 2;
	add.s64 	%rd24, %rd2, %rd23;
	ld.global.u16 	%rs54, [%rd24];
$L__BB1_28:
	setp.eq.s16 	%p35, %rs2, 0;
	st.shared.u16 	[%r34], %rs54;
	mov.u32 	%r319, %r24;
	@%p35 bra 	$L__BB1_32;
	setp.ge.s32 	%p36, %r35, %r135;
	add.s32 	%r75, %r25, %r44;
	setp.ge.s32 	%p37, %r75, %r136;
	or.pred  	%p38, %p37, %p36;
	mov.u16 	%rs55, %rs31;
	@%p38 bra 	$L__BB1_31;
	mad.lo.s32 	%r181, %r75, %r135, %r35;
	mul.wide.s32 	%rd25, %r181, 2;
	add.s64 	%rd26, %rd2, %rd25;
	ld.global.u16 	%rs55, [%rd26];
$L__BB1_31:
	st.shared.u16 	[%r36], %rs55;
	mov.u32 	%r319, %r30;
$L__BB1_32:
	shr.u32 	%r182, %r319, 6;
	and.b32  	%r183, %r319, 63;
	add.s32 	%r78, %r182, %r44;
	add.s32 	%r79, %r183, %r9;
	setp.ge.s32 	%p39, %r78, %r136;
	setp.ge.s32 	%p40, %r79, %r135;
	or.pred  	%p41, %p39, %p40;
	mov.u16 	%rs56, %rs31;
	@%p41 bra 	$L__BB1_34;
	mad.lo.s32 	%r185, %r78, %r135, %r79;
	mul.wide.s32 	%rd27, %r185, 2;
	add.s64 	%rd28, %rd2, %rd27;
	ld.global.u16 	%rs56, [%rd28];
$L__BB1_34:
	shl.b32 	%r186, %r319, 1;
	mov.u32 	%r187, _ZZ13matmul_kernelILb0EEvPK6__halfS2_PS0_iiiffE2SB;
	add.s32 	%r80, %r187, %r186;
	st.shared.u16 	[%r80], %rs56;
	add.s32 	%r81, %r319, %r8;
	shr.u32 	%r188, %r81, 6;
	and.b32  	%r189, %r81, 63;
	add.s32 	%r82, %r188, %r44;
	add.s32 	%r190, %r189, %r9;
	setp.ge.s32 	%p42, %r82, %r136;
	setp.ge.s32 	%p43, %r190, %r135;
	or.pred  	%p44, %p42, %p43;
	mov.u16 	%rs57, %rs31;
	@%p44 bra 	$L__BB1_36;
	mad.lo.s32 	%r191, %r82, %r135, %r190;
	mul.wide.s32 	%rd29, %r191, 2;
	add.s64 	%rd30, %rd2, %rd29;
	ld.global.u16 	%rs57, [%rd30];
$L__BB1_36:
	add.s32 	%r84, %r80, %r22;
	st.shared.u16 	[%r84], %rs57;
	add.s32 	%r85, %r81, %r8;
	shr.u32 	%r192, %r85, 6;
	and.b32  	%r193, %r85, 63;
	add.s32 	%r86, %r192, %r44;
	add.s32 	%r87, %r193, %r9;
	setp.ge.s32 	%p45, %r86, %r136;
	setp.ge.s32 	%p46, %r87, %r135;
	or.pred  	%p47, %p45, %p46;
	mov.u16 	%rs58, %rs31;
	@%p47 bra 	$L__BB1_38;
	mad.lo.s32 	%r195, %r86, %r135, %r87;
	mul.wide.s32 	%rd31, %r195, 2;
	add.s64 	%rd32, %rd2, %rd31;
	ld.global.u16 	%rs58, [%rd32];
$L__BB1_38:
	add.s32 	%r88, %r84, %r22;
	st.shared.u16 	[%r88], %rs58;
	add.s32 	%r89, %r85, %r8;
	shr.u32 	%r196, %r89, 6;
	and.b32  	%r197, %r89, 63;
	add.s32 	%r90, %r196, %r44;
	add.s32 	%r91, %r197, %r9;
	setp.ge.s32 	%p48, %r90, %r136;
	setp.ge.s32 	%p49, %r91, %r135;
	or.pred  	%p50, %p48, %p49;
	mov.u16 	%rs59, %rs31;
	@%p50 bra 	$L__BB1_40;
	mad.lo.s32 	%r199, %r90, %r135, %r91;
	mul.wide.s32 	%rd33, %r199, 2;
	add.s64 	%rd34, %rd2, %rd33;
	ld.global.u16 	%rs59, [%rd34];
$L__BB1_40:
	add.s32 	%r200, %r88, %r22;
	st.shared.u16 	[%r200], %rs59;
	add.s32 	%r319, %r89, %r8;
	setp.lt.u32 	%p51, %r319, 4096;
	@%p51 bra 	$L__BB1_32;
	bar.sync 	0;
	mov.b32 	%r201, 64;
	wmma.load.a.sync.aligned.row.m16n16k16.shared.f16 	{%r202, %r203, %r204, %r205, %r206, %r207, %r208, %r209}, [%r10], %r201;
	wmma.load.b.sync.aligned.row.m16n16k16.shared.f16 	{%r210, %r211, %r212, %r213, %r214, %r215, %r216, %r217}, [%r11], %r201;
	wmma.mma.sync.aligned.row.row.m16n16k16.f32.f32 {%f30, %f31, %f32, %f33, %f34, %f35, %f36, %f37}, {%r202, %r203, %r204, %r205, %r206, %r207, %r208, %r209}, {%r210, %r211, %r212, %r213, %r214, %r215, %r216, %r217}, {%f89, %f88, %f87, %f86, %f85, %f84, %f83, %f82};
	wmma.load.a.sync.aligned.row.m16n16k16.shared.f16 	{%r218, %r219, %r220, %r221, %r222, %r223, %r224, %r225}, [%r37], %r201;
	wmma.load.b.sync.aligned.row.m16n16k16.shared.f16 	{%r226, %r227, %r228, %r229, %r230, %r231, %r232, %r233}, [%r38], %r201;
	wmma.mma.sync.aligned.row.row.m16n16k16.f32.f32 {%f38, %f39, %f40, %f41, %f42, %f43, %f44, %f45}, {%r218, %r219, %r220, %r221, %r222, %r223, %r224, %r225}, {%r226, %r227, %r228, %r229, %r230, %r231, %r232, %r233}, {%f30, %f31, %f32, %f33, %f34, %f35, %f36, %f37};
	add.s32 	%r234, %r10, 64;
	wmma.load.a.sync.aligned.row.m16n16k16.shared.f16 	{%r235, %r236, %r237, %r238, %r239, %r240, %r241, %r242}, [%r234], %r201;
	add.s32 	%r243, %r11, 4096;
	wmma.load.b.sync.aligned.row.m16n16k16.shared.f16 	{%r244, %r245, %r246, %r247, %r248, %r249, %r250, %r251}, [%r243], %r201;
	wmma.mma.sync.aligned.row.row.m16n16k16.f32.f32 {%f46, %f47, %f48, %f49, %f50, %f51, %f52, %f53}, {%r235, %r236, %r237, %r238, %r239, %r240, %r241, %r242}, {%r244, %r245, %r246, %r247, %r248, %r249, %r250, %r251}, {%f38, %f39, %f40, %f41, %f42, %f43, %f44, %f45};
	add.s32 	%r252, %r10, 96;
	wmma.load.a.sync.aligned.row.m16n16k16.shared.f16 	{%r253, %r254, %r255, %r256, %r257, %r258, %r259, %r260}, [%r252], %r201;
	wmma.load.b.sync.aligned.row.m16n16k16.shared.f16 	{%r261, %r262, %r263, %r264, %r265, %r266, %r267, %r268}, [%r39], %r201;
	wmma.mma.sync.aligned.row.row.m16n16k16.f32.f32 {%f89, %f88, %f87, %f86, %f85, %f84, %f83, %f82}, {%r253, %r254, %r255, %r256, %r257, %r258, %r259, %r260}, {%r261, %r262, %r263, %r264, %r265, %r266, %r267, %r268}, {%f46, %f47, %f48, %f49, %f50, %f51, %f52, %f53};
	add.s32 	%r312, %r312, 1;
	setp.ne.s32 	%p52, %r312, %r6;
	@%p52 bra 	$L__BB1_2;
$L__BB1_42:
	shl.b32 	%r269, %r3, 6;
	shl.b32 	%r270, %r2, 12;
	or.b32  	%r271, %r270, %r269;
	mov.u32 	%r272, _ZZ13matmul_kernelILb0EEvPK6__halfS2_PS0_iiiffE2SC;
	add.s32 	%r273, %r272, %r271;
	mov.b32 	%r274, 64;
	wmma.store.d.sync.aligned.row.m16n16k16.shared.f32 	[%r273], {%f89, %f88, %f87, %f86, %f85, %f84, %f83, %f82}, %r274;
	bar.sync 	0;
	shl.b32 	%r94, %r4, 6;
	shl.b32 	%r95, %r5, 6;
	mov.u32 	%r96, %ntid.x;
	add.s32 	%r275, %r323, %r96;
	xor.b32  	%r276, %r275, 4095;
	div.u32 	%r277, %r276, %r96;
	and.b32  	%r97, %r277, 3;
	setp.eq.s32 	%p53, %r97, 2;
	@%p53 bra 	$L__BB1_47;
	mov.b32 	%r322, 0;
$L__BB1_44:
	.pragma "nounroll";
	shr.u32 	%r279, %r323, 6;
	and.b32  	%r280, %r323, 63;
	add.s32 	%r100, %r279, %r94;
	add.s32 	%r101, %r280, %r95;
	setp.ge.s32 	%p54, %r100, %r134;
	setp.ge.s32 	%p55, %r101, %r135;
	or.pred  	%p56, %p54, %p55;
	@%p56 bra 	$L__BB1_46;
	mad.lo.s32 	%r282, %r100, %r135, %r101;
	mul.wide.s32 	%rd35, %r282, 2;
	add.s64 	%rd36, %rd3, %rd35;
	ld.global.u16 	%rs36, [%rd36];
	// begin inline asm
	{  cvt.f32.f16 %f54, %rs36;}

	// end inline asm
	shl.b32 	%r283, %r323, 2;
	add.s32 	%r285, %r272, %r283;
	ld.shared.f32 	%f56, [%r285];
	mul.f32 	%f57, %f25, %f56;
	fma.rn.f32 	%f55, %f26, %f54, %f57;
	// begin inline asm
	{  cvt.rn.f16.f32 %rs37, %f55;}

	// end inline asm
	st.global.u16 	[%rd36], %rs37;
$L__BB1_46:
	add.s32 	%r323, %r323, %r96;
	add.s32 	%r322, %r322, 1;
	xor.b32  	%r286, %r97, %r322;
	setp.ne.s32 	%p57, %r286, 2;
	@%p57 bra 	$L__BB1_44;
$L__BB1_47:
	shl.b32 	%r287, %r96, 1;
	add.s32 	%r327, %r323, %r287;
	shl.b32 	%r106, %r96, 2;
	shl.b32 	%r288, %r96, 3;
	add.s32 	%r107, %r272, %r288;
	shl.b32 	%r326, %r323, 2;
	shl.b32 	%r109, %r96, 4;
	mad.lo.s32 	%r325, %r96, 3, %r323;
	mad.lo.s32 	%r111, %r96, 12, %r272;
	add.s32 	%r112, %r272, %r106;
	add.s32 	%r324, %r96, %r323;
$L__BB1_48:
	shr.u32 	%r290, %r323, 6;
	and.b32  	%r291, %r323, 63;
	add.s32 	%r119, %r290, %r94;
	add.s32 	%r120, %r291, %r95;
	setp.ge.s32 	%p58, %r119, %r134;
	setp.ge.s32 	%p59, %r120, %r135;
	or.pred  	%p60, %p58, %p59;
	@%p60 bra 	$L__BB1_50;
	mad.lo.s32 	%r293, %r119, %r135, %r120;
	mul.wide.s32 	%rd37, %r293, 2;
	add.s64 	%rd38, %rd3, %rd37;
	ld.global.u16 	%rs38, [%rd38];
	// begin inline asm
	{  cvt.f32.f16 %f58, %rs38;}

	// end inline asm
	add.s32 	%r295, %r272, %r326;
	ld.shared.f32 	%f60, [%r295];
	mul.f32 	%f61, %f25, %f60;
	fma.rn.f32 	%f59, %f26, %f58, %f61;
	// begin inline asm
	{  cvt.rn.f16.f32 %rs39, %f59;}

	// end inline asm
	st.global.u16 	[%rd38], %rs39;
$L__BB1_50:
	shr.u32 	%r296, %r324, 6;
	and.b32  	%r297, %r324, 63;
	add.s32 	%r121, %r296, %r94;
	add.s32 	%r122, %r297, %r95;
	setp.ge.s32 	%p61, %r121, %r134;
	setp.ge.s32 	%p62, %r122, %r135;
	or.pred  	%p63, %p61, %p62;
	@%p63 bra 	$L__BB1_52;
	mad.lo.s32 	%r299, %r121, %r135, %r122;
	mul.wide.s32 	%rd39, %r299, 2;
	add.s64 	%rd40, %rd3, %rd39;
	ld.global.u16 	%rs40, [%rd40];
	// begin inline asm
	{  cvt.f32.f16 %f62, %rs40;}

	// end inline asm
	add.s32 	%r300, %r112, %r326;
	ld.shared.f32 	%f64, [%r300];
	mul.f32 	%f65, %f25, %f64;
	fma.rn.f32 	%f63, %f26, %f62, %f65;
	// begin inline asm
	{  cvt.rn.f16.f32 %rs41, %f63;}

	// end inline asm
	st.global.u16 	[%rd40], %rs41;
$L__BB1_52:
	add.s32 	%r123, %r323, %r96;
	shr.u32 	%r301, %r327, 6;
	and.b32  	%r302, %r327, 63;
	add.s32 	%r124, %r301, %r94;
	add.s32 	%r125, %r302, %r95;
	setp.ge.s32 	%p64, %r124, %r134;
	setp.ge.s32 	%p65, %r125, %r135;
	or.pred  	%p66, %p64, %p65;
	@%p66 bra 	$L__BB1_54;
	mad.lo.s32 	%r304, %r124, %r135, %r125;
	mul.wide.s32 	%rd41, %r304, 2;
	add.s64 	%rd42, %rd3, %rd41;
	ld.global.u16 	%rs42, [%rd42];
	// begin inline asm
	{  cvt.f32.f16 %f66, %rs42;}

	// end inline asm
	add.s32 	%r305, %r107, %r326;
	ld.shared.f32 	%f68, [%r305];
	mul.f32 	%f69, %f25, %f68;
	fma.rn.f32 	%f67, %f26, %f66, %f69;
	// begin inline asm
	{  cvt.rn.f16.f32 %rs43, %f67;}

	// end inline asm
	st.global.u16 	[%rd42], %rs43;
$L__BB1_54:
	add.s32 	%r126, %r123, %r96;
	shr.u32 	%r306, %r325, 6;
	and.b32  	%r307, %r325, 63;
	add.s32 	%r127, %r306, %r94;
	add.s32 	%r128, %r307, %r95;
	setp.ge.s32 	%p67, %r127, %r134;
	setp.ge.s32 	%p68, %r128, %r135;
	or.pred  	%p69, %p67, %p68;
	@%p69 bra 	$L__BB1_56;
	mad.lo.s32 	%r309, %r127, %r135, %r128;
	mul.wide.s32 	%rd43, %r309, 2;
	add.s64 	%rd44, %rd3, %rd43;
	ld.global.u16 	%rs44, [%rd44];
	// begin inline asm
	{  cvt.f32.f16 %f70, %rs44;}

	// end inline asm
	add.s32 	%r310, %r111, %r326;
	ld.shared.f32 	%f72, [%r310];
	mul.f32 	%f73, %f25, %f72;
	fma.rn.f32 	%f71, %f26, %f70, %f73;
	// begin inline asm
	{  cvt.rn.f16.f32 %rs45, %f71;}

	// end inline asm
	st.global.u16 	[%rd44], %rs45;
$L__BB1_56:
	add.s32 	%r311, %r126, %r96;
	add.s32 	%r323, %r311, %r96;
	add.s32 	%r327, %r327, %r106;
	add.s32 	%r326, %r326, %r109;
	add.s32 	%r325, %r325, %r106;
	add.s32 	%r324, %r324, %r106;
	setp.lt.u32 	%p70, %r323, 4096;
	@%p70 bra 	$L__BB1_48;
	ret;

}


// ===== COMPILED SASS (sm_100) =====

	.target	sm_100

	.elftype	@"ET_EXEC"


//--------------------- .note.nv.tkinfo           --------------------------
	.section	.note.nv.tkinfo,"",@"SHT_NOTE"
	.sectionflags	@"SHF_NOTE_NV_TKINFO"
	.tkinfo
        /*0018*/ 	.word	0x00000002
        /*0030*/ 	.string	""
        /*0030*/ 	.string	"ptxas"
        /*0030*/ 	.string	"Cuda compilation tools, release 13.0, V13.0.88"
        /*0030*/ 	.string	"Build cuda_13.0.r13.0/compiler.36424714_0"
        /*0030*/ 	.string	"-arch sm_100 -m 64 "



//--------------------- .note.nv.cuinfo           --------------------------
	.section	.note.nv.cuinfo,"",@"SHT_NOTE"
	.sectionflags	@"SHF_NOTE_NV_CUINFO"
        /*0018*/ 	.short	0x0002
        /*001a*/ 	.short	0x0064
        /*001c*/ 	.short	0x0082
	.zero		2


//--------------------- .nv.info                  --------------------------
	.section	.nv.info,"",@"SHT_CUDA_INFO"
	.align	4


	//----- nvinfo : EIATTR_REGCOUNT
	.align		4
        /*0000*/ 	.byte	0x04, 0x2f
        /*0002*/ 	.short	(.L_1 - .L_0)
	.align		4
.L_0:
        /*0004*/ 	.word	index@(_Z13matmul_kernelILb1EEvPK6__halfS2_PS0_iiiff)
        /*0008*/ 	.word	0x00000030


	//----- nvinfo : EIATTR_FRAME_SIZE
	.align		4
.L_1:
        /*000c*/ 	.byte	0x04, 0x11
        /*000e*/ 	.short	(.L_3 - .L_2)
	.align		4
.L_2:
        /*0010*/ 	.word	index@($__internal_1_$__cuda_sm20_div_u16)
        /*0014*/ 	.word	0x00000000


	//----- nvinfo : EIATTR_FRAME_SIZE
	.align		4
.L_3:
        /*0018*/ 	.byte	0x04, 0x11
        /*001a*/ 	.short	(.L_5 - .L_4)
	.align		4
.L_4:
        /*001c*/ 	.word	index@(_Z13matmul_kernelILb1EEvPK6__halfS2_PS0_iiiff)
        /*0020*/ 	.word	0x00000000


	//----- nvinfo : EIATTR_REGCOUNT
	.align		4
.L_5:
        /*0024*/ 	.byte	0x04, 0x2f
        /*0026*/ 	.short	(.L_7 - .L_6)
	.align		4
.L_6:
        /*0028*/ 	.word	index@(_Z13matmul_kernelILb0EEvPK6__halfS2_PS0_iiiff)
        /*002c*/ 	.word	0x00000030


	//----- nvinfo : EIATTR_FRAME_SIZE
	.align		4
.L_7:
        /*0030*/ 	.byte	0x04, 0x11
        /*0032*/ 	.short	(.L_9 - .L_8)
	.align		4
.L_8:
        /*0034*/ 	.word	index@($__internal_0_$__cuda_sm20_div_u16)
        /*0038*/ 	.word	0x00000000


	//----- nvinfo : EIATTR_FRAME_SIZE
	.align		4
.L_9:
        /*003c*/ 	.byte	0x04, 0x11
        /*003e*/ 	.short	(.L_11 - .L_10)
	.align		4
.L_10:
        /*0040*/ 	.word	index@(_Z13matmul_kernelILb0EEvPK6__halfS2_PS0_iiiff)
        /*0044*/ 	.word	0x00000000


	//----- nvinfo : EIATTR_MIN_STACK_SIZE
	.align		4
.L_11:
        /*0048*/ 	.byte	0x04, 0x12
        /*004a*/ 	.short	(.L_13 - .L_12)
	.align		4
.L_12:
        /*004c*/ 	.word	index@(_Z13matmul_kernelILb0EEvPK6__halfS2_PS0_iiiff)
        /*0050*/ 	.word	0x00000000


	//----- nvinfo : EIATTR_MIN_STACK_SIZE
	.align		4
.L_13:
        /*0054*/ 	.byte	0x04, 0x12
        /*0056*/ 	.short	(.L_15 - .L_14)
	.align		4
.L_14:
        /*0058*/ 	.word	index@(_Z13matmul_kernelILb1EEvPK6__halfS2_PS0_iiiff)
        /*005c*/ 	.word	0x00000000
.L_15:


//--------------------- .nv.compat                --------------------------
	.section	.nv.compat,"",@"SHT_CUDA_COMPAT_INFO"
	.align	4
        /*0000*/ 	.byte	0x02, 0x09, 0x00, 0x00, 0x02, 0x02, 0x01, 0x00, 0x02, 0x05, 0x05, 0x00, 0x03, 0x07, 0x01, 0x01
        /*0010*/ 	.byte	0x02, 0x03, 0x00, 0x00, 0x02, 0x06, 0x01, 0x00, 0x04, 0x0b, 0x08, 0x00, 0x01, 0x00, 0x00, 0x00
        /*0020*/ 	.byte	0x00, 0x00, 0x00, 0x00


//--------------------- .nv.info._Z13matmul_kernelILb0EEvPK6__halfS2_PS0_iiiff --------------------------
	.section	.nv.info._Z13matmul_kernelILb0EEvPK6__halfS2_PS0_iiiff,"",@"SHT_CUDA_INFO"
	.sectionflags	@""
	.align	4


	//----- nvinfo : EIATTR_CUDA_API_VERSION
	.align		4
        /*0000*/ 	.byte	0x04, 0x37
        /*0002*/ 	.short	(.L_17 - .L_16)
.L_16:
        /*0004*/ 	.word	0x00000082


	//----- nvinfo : EIATTR_KPARAM_INFO
	.align		4
.L_17:
        /*0008*/ 	.byte	0x04, 0x17
        /*000a*/ 	.short	(.L_19 - .L_18)
.L_18:
        /*000c*/ 	.word	0x00000000
        /*0010*/ 	.short	0x0007
        /*0012*/ 	.short	0x0028
        /*0014*/ 	.byte	0x00, 0xf0, 0x11, 0x00


	//----- nvinfo : EIATTR_KPARAM_INFO
	.align		4
.L_19:
        /*0018*/ 	.byte	0x04, 0x17
        /*001a*/ 	.short	(.L_21 - .L_20)
.L_20:
        /*001c*/ 	.word	0x00000000
        /*0020*/ 	.short	0x0006
        /*0022*/ 	.short	0x0024
        /*0024*/ 	.byte	0x00, 0xf0, 0x11, 0x00


	//----- nvinfo : EIATTR_KPARAM_INFO
	.align		4
.L_21:
        /*0028*/ 	.byte	0x04, 0x17
        /*002a*/ 	.short	(.L_23 - .L_22)
.L_22:
        /*002c*/ 	.word	0x00000000
        /*0030*/ 	.short	0x0005
        /*0032*/ 	.short	0x0020
        /*0034*/ 	.byte	0x00, 0xf0, 0x11, 0x00


	//----- nvinfo : EIATTR_KPARAM_INFO
	.align		4
.L_23:
        /*0038*/ 	.byte	0x04, 0x17
        /*003a*/ 	.short	(.L_25 - .L_24)
.L_24:
        /*003c*/ 	.word	0x00000000
        /*0040*/ 	.short	0x0004
        /*0042*/ 	.short	0x001c
        /*0044*/ 	.byte	0x00, 0xf0, 0x11, 0x00


	//----- nvinfo : EIATTR_KPARAM_INFO
	.align		4
.L_25:
        /*0048*/ 	.byte	0x04, 0x17
        /*004a*/ 	.short	(.L_27 - .L_26)
.L_26:
        /*004c*/ 	.word	0x00000000
        /*0050*/ 	.short	0x0003
        /*0052*/ 	.short	0x0018
        /*0054*/ 	.byte	0x00, 0xf0, 0x11, 0x00


	//----- nvinfo : EIATTR_KPARAM_INFO
	.align		4
.L_27:
        /*0058*/ 	.byte	0x04, 0x17
        /*005a*/ 	.short	(.L_29 - .L_28)
.L_28:
        /*005c*/ 	.word	0x00000000
        /*0060*/ 	.short	0x0002
        /*0062*/ 	.short	0x0010
        /*0064*/ 	.byte	0x00, 0xf5, 0x21, 0x00


	//----- nvinfo : EIATTR_KPARAM_INFO
	.align		4
.L_29:
        /*0068*/ 	.byte	0x04, 0x17
        /*006a*/ 	.short	(.L_31 - .L_30)
.L_30:
        /*006c*/ 	.word	0x00000000
        /*0070*/ 	.short	0x0001
        /*0072*/ 	.short	0x0008
        /*0074*/ 	.byte	0x00, 0xf5, 0x21, 0x00


	//----- nvinfo : EIATTR_KPARAM_INFO
	.align		4
.L_31:
        /*0078*/ 	.byte	0x04, 0x17
        /*007a*/ 	.short	(.L_33 - .L_32)
.L_32:
        /*007c*/ 	.word	0x00000000
        /*0080*/ 	.short	0x0000
        /*0082*/ 	.short	0x0000
        /*0084*/ 	.byte	0x00, 0xf5, 0x21, 0x00


	//----- nvinfo : EIATTR_SPARSE_MMA_MASK
	.align		4
.L_33:
        /*0088*/ 	.byte	0x03, 0x50
        /*008a*/ 	.short	0x0000


	//----- nvinfo : EIATTR_WMMA_USED
	.align		4
        /*008c*/ 	.byte	0x01, 0x2b
	.zero		2


	//----- nvinfo : EIATTR_MAXREG_COUNT
	.align		4
        /*0090*/ 	.byte	0x03, 0x1b
        /*0092*/ 	.short	0x00ff


	//----- nvinfo : EIATTR_NUM_BARRIERS
	.align		4
        /*0094*/ 	.byte	0x02, 0x4c
        /*0096*/ 	.byte	0x01
	.zero		1


	//----- nvinfo : EIATTR_MERCURY_ISA_VERSION
	.align		4
        /*0098*/ 	.byte	0x03, 0x5f
        /*009a*/ 	.short	0x0101


	//----- nvinfo : EIATTR_VRC_CTA_INIT_COUNT
	.align		4
        /*009c*/ 	.byte	0x02, 0x4a
	.zero		1
	.zero		1


	//----- nvinfo : EIATTR_EXIT_INSTR_OFFSETS
	.align		4
        /*00a0*/ 	.byte	0x04, 0x1c
        /*00a2*/ 	.short	(.L_35 - .L_34)


	//   ....[0]....
.L_34:
        /*00a4*/ 	.word	0x00002090


	//----- nvinfo : EIATTR_CRS_STACK_SIZE
	.align		4
.L_35:
        /*00a8*/ 	.byte	0x04, 0x1e
        /*00aa*/ 	.short	(.L_37 - .L_36)
.L_36:
        /*00ac*/ 	.word	0x00000000


	//----- nvinfo : EIATTR_CBANK_PARAM_SIZE
	.align		4
.L_37:
        /*00b0*/ 	.byte	0x03, 0x19
        /*00b2*/ 	.short	0x002c


	//----- nvinfo : EIATTR_PARAM_CBANK
	.align		4
        /*00b4*/ 	.byte	0x04, 0x0a
        /*00b6*/ 	.short	(.L_39 - .L_38)
	.align		4
.L_38:
        /*00b8*/ 	.word	index@(.nv.constant0._Z13matmul_kernelILb0EEvPK6__halfS2_PS0_iiiff)
        /*00bc*/ 	.short	0x0380
        /*00be*/ 	.short	0x002c


	//----- nvinfo : EIATTR_SW_WAR
	.align		4
.L_39:
        /*00c0*/ 	.byte	0x04, 0x36
        /*00c2*/ 	.short	(.L_41 - .L_40)
.L_40:
        /*00c4*/ 	.word	0x00000008
.L_41:


//--------------------- .nv.info._Z13matmul_kernelILb1EEvPK6__halfS2_PS0_iiiff --------------------------
	.section	.nv.info._Z13matmul_kernelILb1EEvPK6__halfS2_PS0_iiiff,"",@"SHT_CUDA_INFO"
	.sectionflags	@""
	.align	4


	//----- nvinfo : EIATTR_CUDA_API_VERSION
	.align		4
        /*0000*/ 	.byte	0x04, 0x37
        /*0002*/ 	.short	(.L_43 - .L_42)
.L_42:
        /*0004*/ 	.word	0x00000082


	//----- nvinfo : EIATTR_KPARAM_INFO
	.align		4
.L_43:
        /*0008*/ 	.byte	0x04, 0x17
        /*000a*/ 	.short	(.L_45 - .L_44)
.L_44:
        /*000c*/ 	.word	0x00000000
        /*0010*/ 	.short	0x0007
        /*0012*/ 	.short	0x0028
        /*0014*/ 	.byte	0x00, 0xf0, 0x11, 0x00


	//----- nvinfo : EIATTR_KPARAM_INFO
	.align		4
.L_45:
        /*0018*/ 	.byte	0x04, 0x17
        /*001a*/ 	.short	(.L_47 - .L_46)
.L_46:
        /*001c*/ 	.word	0x00000000
        /*0020*/ 	.short	0x0006
        /*0022*/ 	.short	0x0024
        /*0024*/ 	.byte	0x00, 0xf0, 0x11, 0x00


	//----- nvinfo : EIATTR_KPARAM_INFO
	.align		4
.L_47:
        /*0028*/ 	.byte	0x04, 0x17
        /*002a*/ 	.short	(.L_49 - .L_48)
.L_48:
        /*002c*/ 	.word	0x00000000
        /*0030*/ 	.short	0x0005
        /*0032*/ 	.short	0x0020
        /*0034*/ 	.byte	0x00, 0xf0, 0x11, 0x00


	//----- nvinfo : EIATTR_KPARAM_INFO
	.align		4
.L_49:
        /*0038*/ 	.byte	0x04, 0x17
        /*003a*/ 	.short	(.L_51 - .L_50)
.L_50:
        /*003c*/ 	.word	0x00000000
        /*0040*/ 	.short	0x0004
        /*0042*/ 	.short	0x001c
        /*0044*/ 	.byte	0x00, 0xf0, 0x11, 0x00


	//----- nvinfo : EIATTR_KPARAM_INFO
	.align		4
.L_51:
        /*0048*/ 	.byte	0x04, 0x17
        /*004a*/ 	.short	(.L_53 - .L_52)
.L_52:
        /*004c*/ 	.word	0x00000000
        /*0050*/ 	.short	0x0003
        /*0052*/ 	.short	0x0018
        /*0054*/ 	.byte	0x00, 0xf0, 0x11, 0x00


	//----- nvinfo : EIATTR_KPARAM_INFO
	.align		4
.L_53:
        /*0058*/ 	.byte	0x04, 0x17
        /*005a*/ 	.short	(.L_55 - .L_54)
.L_54:
        /*005c*/ 	.word	0x00000000
        /*0060*/ 	.short	0x0002
        /*0062*/ 	.short	0x0010
        /*0064*/ 	.byte	0x00, 0xf5, 0x21, 0x00


	//----- nvinfo : EIATTR_KPARAM_INFO
	.align		4
.L_55:
        /*0068*/ 	.byte	0x04, 0x17
        /*006a*/ 	.short	(.L_57 - .L_56)
.L_56:
        /*006c*/ 	.word	0x00000000
        /*0070*/ 	.short	0x0001
        /*0072*/ 	.short	0x0008
        /*0074*/ 	.byte	0x00, 0xf5, 0x21, 0x00


	//----- nvinfo : EIATTR_KPARAM_INFO
	.align		4
.L_57:
        /*0078*/ 	.byte	0x04, 0x17
        /*007a*/ 	.short	(.L_59 - .L_58)
.L_58:
        /*007c*/ 	.word	0x00000000
        /*0080*/ 	.short	0x0000
        /*0082*/ 	.short	0x0000
        /*0084*/ 	.byte	0x00, 0xf5, 0x21, 0x00


	//----- nvinfo : EIATTR_SPARSE_MMA_MASK
	.align		4
.L_59:
        /*0088*/ 	.byte	0x03, 0x50
        /*008a*/ 	.short	0x0000


	//----- nvinfo : EIATTR_WMMA_USED
	.align		4
        /*008c*/ 	.byte	0x01, 0x2b
	.zero		2


	//----- nvinfo : EIATTR_MAXREG_COUNT
	.align		4
        /*0090*/ 	.byte	0x03, 0x1b
        /*0092*/ 	.short	0x00ff


	//----- nvinfo : EIATTR_NUM_BARRIERS
	.align		4
        /*0094*/ 	.byte	0x02, 0x4c
        /*0096*/ 	.byte	0x01
	.zero		1


	//----- nvinfo : EIATTR_MERCURY_ISA_VERSION
	.align		4
        /*0098*/ 	.byte	0x03, 0x5f
        /*009a*/ 	.short	0x0101


	//----- nvinfo : EIATTR_VRC_CTA_INIT_COUNT
	.align		4
        /*009c*/ 	.byte	0x02, 0x4a
	.zero		1
	.zero		1


	//----- nvinfo : EIATTR_EXIT_INSTR_OFFSETS
	.align		4
        /*00a0*/ 	.byte	0x04, 0x1c
        /*00a2*/ 	.short	(.L_61 - .L_60)


	//   ....[0]....
.L_60:
        /*00a4*/ 	.word	0x00002160


	//----- nvinfo : EIATTR_CRS_STACK_SIZE
	.align		4
.L_61:
        /*00a8*/ 	.byte	0x04, 0x1e
        /*00aa*/ 	.short	(.L_63 - .L_62)
.L_62:
        /*00ac*/ 	.word	0x00000000


	//----- nvinfo : EIATTR_CBANK_PARAM_SIZE
	.align		4
.L_63:
        /*00b0*/ 	.byte	0x03, 0x19
        /*00b2*/ 	.short	0x002c


	//----- nvinfo : EIATTR_PARAM_CBANK
	.align		4
        /*00b4*/ 	.byte	0x04, 0x0a
        /*00b6*/ 	.short	(.L_65 - .L_64)
	.align		4
.L_64:
        /*00b8*/ 	.word	index@(.nv.constant0._Z13matmul_kernelILb1EEvPK6__halfS2_PS0_iiiff)
        /*00bc*/ 	.short	0x0380
        /*00be*/ 	.short	0x002c


	//----- nvinfo : EIATTR_SW_WAR
	.align		4
.L_65:
        /*00c0*/ 	.byte	0x04, 0x36
        /*00c2*/ 	.short	(.L_67 - .L_66)
.L_66:
        /*00c4*/ 	.word	0x00000008
.L_67:


//--------------------- .nv.callgraph             --------------------------
	.section	.nv.callgraph,"",@"SHT_CUDA_CALLGRAPH"
	.align	4
	.sectionentsize	8
	.align		4
        /*0000*/ 	.word	0x00000000
	.align		4
        /*0004*/ 	.word	0xffffffff
	.align		4
        /*0008*/ 	.word	0x00000000
	.align		4
        /*000c*/ 	.word	0xfffffffe
	.align		4
        /*0010*/ 	.word	0x00000000
	.align		4
        /*0014*/ 	.word	0xfffffffd
	.align		4
        /*0018*/ 	.word	0x00000000
	.align		4
        /*001c*/ 	.word	0xfffffffc


//--------------------- .text._Z13matmul_kernelILb0EEvPK6__halfS2_PS0_iiiff --------------------------
	.section	.text._Z13matmul_kernelILb0EEvPK6__halfS2_PS0_iiiff,"ax",@progbits
	.align	128
        .global         _Z13matmul_kernelILb0EEvPK6__halfS2_PS0_iiiff
        .type           _Z13matmul_kernelILb0EEvPK6__halfS2_PS0_iiiff,@function
        .size           _Z13matmul_kernelILb0EEvPK6__halfS2_PS0_iiiff,(.L_x_56 - _Z13matmul_kernelILb0EEvPK6__halfS2_PS0_iiiff)
        .other          _Z13matmul_kernelILb0EEvPK6__halfS2_PS0_iiiff,@"STO_CUDA_ENTRY STV_DEFAULT"
_Z13matmul_kernelILb0EEvPK6__halfS2_PS0_iiiff:
.text._Z13matmul_kernelILb0EEvPK6__halfS2_PS0_iiiff:
[----:B------:R-:W-:Y:S08]  /*0000*/  LDC R1, c[0x0][0x37c] ;  /* 0x0000df00ff017b82 */ /* 0x000ff00000000800 */
[----:B------:R-:W0:Y:S01]  /*0010*/  LDC R0, c[0x0][0x39c] ;  /* 0x0000e700ff007b82 */ /* 0x000e220000000800 */
[----:B------:R-:W1:Y:S01]  /*0020*/  S2R R4, SR_CTAID.X ;  /* 0x0000000000047919 */ /* 0x000e620000002500 */
[----:B------:R-:W2:Y:S01]  /*0030*/  LDCU UR4, c[0x0][0x3a0] ;  /* 0x00007400ff0477ac */ /* 0x000ea20008000800 */
[----:B------:R-:W-:-:S02]  /*0040*/  CS2R R14, SRZ ;  /* 0x00000000000e7805 */ /* 0x000fc4000001ff00 */
[----:B------:R-:W-:Y:S01]  /*0050*/  CS2R R12, SRZ ;  /* 0x00000000000c7805 */ /* 0x000fe2000001ff00 */
[----:B------:R-:W3:Y:S01]  /*0060*/  S2R R40, SR_TID.X ;  /* 0x0000000000287919 */ /* 0x000ee20000002100 */
[----:B------:R-:W-:Y:S01]  /*0070*/  CS2R R10, SRZ ;  /* 0x00000000000a7805 */ /* 0x000fe2000001ff00 */
[----:B------:R-:W4:Y:S01]  /*0080*/  LDCU.64 UR10, c[0x0][0x358] ;  /* 0x00006b00ff0a77ac */ /* 0x000f220008000a00 */
[----:B--2---:R-:W-:Y:S01]  /*0090*/  UISETP.GE.AND UP0, UPT, UR4, 0x1, UPT ;  /* 0x000000010400788c */ /* 0x004fe2000bf06270 */
[----:B0-----:R-:W-:-:S05]  /*00a0*/  VIADD R0, R0, 0x3f ;  /* 0x0000003f00007836 */ /* 0x001fca0000000000 */
[----:B------:R-:W-:-:S04]  /*00b0*/  SHF.R.S32.HI R3, RZ, 0x1f, R0 ;  /* 0x0000001fff037819 */ /* 0x000fc80000011400 */
[----:B------:R-:W-:Y:S02]  /*00c0*/  LEA.HI R3, R3, R0, RZ, 0x6 ;  /* 0x0000000003037211 */ /* 0x000fe400078f30ff */
[----:B-1----:R-:W-:Y:S02]  /*00d0*/  IABS R8, R4 ;  /* 0x0000000400087213 */ /* 0x002fe40000000000 */
[----:B------:R-:W-:-:S04]  /*00e0*/  SHF.R.S32.HI R37, RZ, 0x6, R3 ;  /* 0x00000006ff257819 */ /* 0x000fc80000011403 */
[-C--:B------:R-:W-:Y:S02]  /*00f0*/  IABS R5, R37.reuse ;  /* 0x0000002500057213 */ /* 0x080fe40000000000 */
[----:B------:R-:W-:Y:S02]  /*0100*/  IABS R9, R37 ;  /* 0x0000002500097213 */ /* 0x000fe40000000000 */
[----:B------:R-:W0:Y:S08]  /*0110*/  I2F.RP R0, R5 ;  /* 0x0000000500007306 */ /* 0x000e300000209400 */
[----:B0-----:R-:W0:Y:S02]  /*0120*/  MUFU.RCP R0, R0 ;  /* 0x0000000000007308 */ /* 0x001e240000001000 */
[----:B0-----:R-:W-:-:S02]  /*0130*/  VIADD R2, R0, 0xffffffe ;  /* 0x0ffffffe00027836 */ /* 0x001fc40000000000 */
[----:B------:R-:W-:-:S04]  /*0140*/  IMAD.MOV R0, RZ, RZ, -R9 ;  /* 0x000000ffff007224 */ /* 0x000fc800078e0a09 */
[----:B------:R0:W1:Y:S02]  /*0150*/  F2I.FTZ.U32.TRUNC.NTZ R3, R2 ;  /* 0x0000000200037305 */ /* 0x000064000021f000 */
[----:B0-----:R-:W-:Y:S02]  /*0160*/  IMAD.MOV.U32 R2, RZ, RZ, RZ ;  /* 0x000000ffff027224 */ /* 0x001fe400078e00ff */
[----:B-1----:R-:W-:-:S04]  /*0170*/  IMAD.MOV R6, RZ, RZ, -R3 ;  /* 0x000000ffff067224 */ /* 0x002fc800078e0a03 */
[----:B------:R-:W-:Y:S02]  /*0180*/  IMAD R7, R6, R5, RZ ;  /* 0x0000000506077224 */ /* 0x000fe400078e02ff */
[----:B------:R-:W-:Y:S01]  /*0190*/  IMAD.MOV.U32 R6, RZ, RZ, R8 ;  /* 0x000000ffff067224 */ /* 0x000fe200078e0008 */
[----:B------:R-:W-:Y:S01]  /*01a0*/  CS2R R8, SRZ ;  /* 0x0000000000087805 */ /* 0x000fe2000001ff00 */
[----:B------:R-:W-:-:S06]  /*01b0*/  IMAD.HI.U32 R3, R3, R7, R2 ;  /* 0x0000000703037227 */ /* 0x000fcc00078e0002 */
[----:B------:R-:W-:-:S04]  /*01c0*/  IMAD.HI.U32 R39, R3, R6, RZ ;  /* 0x0000000603277227 */ /* 0x000fc800078e00ff */
[----:B------:R-:W-:-:S05]  /*01d0*/  IMAD R0, R39, R0, R6 ;  /* 0x0000000027007224 */ /* 0x000fca00078e0206 */
[----:B------:R-:W-:-:S13]  /*01e0*/  ISETP.GT.U32.AND P2, PT, R5, R0, PT ;  /* 0x000000000500720c */ /* 0x000fda0003f44070 */
[----:B------:R-:W-:Y:S02]  /*01f0*/  @!P2 IMAD.IADD R0, R0, 0x1, -R5 ;  /* 0x000000010000a824 */ /* 0x000fe400078e0a05 */
[----:B------:R-:W-:Y:S01]  /*0200*/  @!P2 VIADD R39, R39, 0x1 ;  /* 0x000000012727a836 */ /* 0x000fe20000000000 */
[----:B------:R-:W-:Y:S02]  /*0210*/  ISETP.NE.AND P2, PT, R37, RZ, PT ;  /* 0x000000ff2500720c */ /* 0x000fe40003f45270 */
[----:B------:R-:W-:Y:S02]  /*0220*/  ISETP.GE.U32.AND P0, PT, R0, R5, PT ;  /* 0x000000050000720c */ /* 0x000fe40003f06070 */
[----:B------:R-:W-:-:S04]  /*0230*/  LOP3.LUT R0, R4, R37, RZ, 0x3c, !PT ;  /* 0x0000002504007212 */ /* 0x000fc800078e3cff */
[----:B------:R-:W-:-:S07]  /*0240*/  ISETP.GE.AND P1, PT, R0, RZ, PT ;  /* 0x000000ff0000720c */ /* 0x000fce0003f26270 */
[----:B------:R-:W-:-:S06]  /*0250*/  @P0 VIADD R39, R39, 0x1 ;  /* 0x0000000127270836 */ /* 0x000fcc0000000000 */
[----:B------:R-:W-:Y:S01]  /*0260*/  @!P1 IMAD.MOV R39, RZ, RZ, -R39 ;  /* 0x000000ffff279224 */ /* 0x000fe200078e0a27 */
[----:B------:R-:W-:-:S05]  /*0270*/  @!P2 LOP3.LUT R39, RZ, R37, RZ, 0x33, !PT ;  /* 0x00000025ff27a212 */ /* 0x000fca00078e33ff */
[----:B------:R-:W-:-:S04]  /*0280*/  IMAD.MOV R0, RZ, RZ, -R39 ;  /* 0x000000ffff007224 */ /* 0x000fc800078e0a27 */
[----:B------:R-:W-:Y:S01]  /*0290*/  IMAD R37, R37, R0, R4 ;  /* 0x0000000025257224 */ /* 0x000fe200078e0204 */
[----:B---34-:R-:W-:Y:S06]  /*02a0*/  BRA.U !UP0, `(.L_x_0) ;  /* 0x0000001108fc7547 */ /* 0x018fec000b800000 */
[----:B------:R-:W0:Y:S01]  /*02b0*/  LDC R41, c[0x0][0x360] ;  /* 0x0000d800ff297b82 */ /* 0x000e220000000800 */
[----:B------:R-:W-:Y:S01]  /*02c0*/  UMOV UR4, 0x400 ;  /* 0x0000040000047882 */ /* 0x000fe20000000000 */
[----:B------:R-:W-:Y:S01]  /*02d0*/  IMAD.SHL.U32 R38, R39, 0x40, RZ ;  /* 0x0000004027267824 */ /* 0x000fe200078e00ff */
[----:B------:R-:W-:Y:S01]  /*02e0*/  UIADD3 UR5, UPT, UPT, UR4, 0x2000, URZ ;  /* 0x0000200004057890 */ /* 0x000fe2000fffe0ff */
[----:B------:R-:W-:Y:S01]  /*02f0*/  IMAD.SHL.U32 R36, R37, 0x40, RZ ;  /* 0x0000004025247824 */ /* 0x000fe200078e00ff */
[----:B------:R-:W-:-:S03]  /*0300*/  MOV R5, 0x390 ;  /* 0x0000039000057802 */ /* 0x000fc60000000f00 */
[----:B------:R-:W1:Y:S01]  /*0310*/  S2UR UR6, SR_CgaCtaId ;  /* 0x00000000000679c3 */ /* 0x000e620000008800 */
[----:B0-----:R-:W-:Y:S01]  /*0320*/  IMAD.IADD R35, R40, 0x1, R41 ;  /* 0x0000000128237824 */ /* 0x001fe200078e0229 */
[----:B------:R-:W-:-:S04]  /*0330*/  LOP3.LUT R2, R41, 0xffff, RZ, 0xc0, !PT ;  /* 0x0000ffff29027812 */ /* 0x000fc800078ec0ff */
[----:B------:R-:W-:Y:S01]  /*0340*/  LOP3.LUT R0, R35, 0xfff, RZ, 0x3c, !PT ;  /* 0x00000fff23007812 */ /* 0x000fe200078e3cff */
[----:B-1----:R-:W-:-:S03]  /*0350*/  ULEA UR4, UR6, UR4, 0x18 ;  /* 0x0000000406047291 */ /* 0x002fc6000f8ec0ff */
[----:B------:R-:W-:Y:S01]  /*0360*/  LOP3.LUT R6, R0, 0xffff, RZ, 0xc0, !PT ;  /* 0x0000ffff00067812 */ /* 0x000fe200078ec0ff */
[----:B------:R-:W-:-:S12]  /*0370*/  ULEA UR5, UR6, UR5, 0x18 ;  /* 0x0000000506057291 */ /* 0x000fd8000f8ec0ff */
[----:B------:R-:W-:Y:S05]  /*0380*/  CALL.REL.NOINC `($__internal_0_$__cuda_sm20_div_u16) ;  /* 0x0000001c00447944 */ /* 0x000fea0003c00000 */
[C---:B------:R-:W-:Y:S01]  /*0390*/  LEA R30, R40.reuse, UR4, 0x1 ;  /* 0x00000004281e7c11 */ /* 0x040fe2000f8e08ff */
[--C-:B------:R-:W-:Y:S01]  /*03a0*/  IMAD.IADD R26, R35, 0x1, R41.reuse ;  /* 0x00000001231a7824 */ /* 0x100fe200078e0229 */
[C---:B------:R-:W-:Y:S01]  /*03b0*/  LEA R4, R40.reuse, UR5, 0x1 ;  /* 0x0000000528047c11 */ /* 0x040fe2000f8e08ff */
[----:B------:R-:W-:Y:S01]  /*03c0*/  IMAD.MOV.U32 R15, RZ, RZ, RZ ;  /* 0x000000ffff0f7224 */ /* 0x000fe200078e00ff */
[----:B------:R-:W-:Y:S01]  /*03d0*/  SHF.R.U32.HI R33, RZ, 0x6, R40 ;  /* 0x00000006ff217819 */ /* 0x000fe20000011628 */
[----:B------:R-:W-:Y:S01]  /*03e0*/  IMAD R27, R41, 0x2, R30 ;  /* 0x00000002291b7824 */ /* 0x000fe200078e021e */
[----:B------:R-:W-:Y:S01]  /*03f0*/  LOP3.LUT R32, R40, 0x3f, RZ, 0xc0, !PT ;  /* 0x0000003f28207812 */ /* 0x000fe200078ec0ff */
[C---:B------:R-:W-:Y:S01]  /*0400*/  IMAD.IADD R6, R26.reuse, 0x1, R41 ;  /* 0x000000011a067824 */ /* 0x040fe200078e0229 */
[----:B------:R-:W-:Y:S01]  /*0410*/  LOP3.LUT R29, R35, 0x3f, RZ, 0xc0, !PT ;  /* 0x0000003f231d7812 */ /* 0x000fe200078ec0ff */
[C---:B------:R-:W-:Y:S01]  /*0420*/  IMAD R2, R41.reuse, 0x2, R4 ;  /* 0x0000000229027824 */ /* 0x040fe200078e0204 */
[----:B------:R-:W-:Y:S01]  /*0430*/  LOP3.LUT R25, R26, 0x3f, RZ, 0xc0, !PT ;  /* 0x0000003f1a197812 */ /* 0x000fe200078ec0ff */
[----:B------:R-:W-:Y:S01]  /*0440*/  IMAD R7, R41, 0x2, R27 ;  /* 0x0000000229077824 */ /* 0x000fe200078e021b */
[----:B------:R-:W-:Y:S01]  /*0450*/  LOP3.LUT R34, R34, 0x3, RZ, 0xc0, !PT ;  /* 0x0000000322227812 */ /* 0x000fe200078ec0ff */
[----:B------:R-:W-:Y:S01]  /*0460*/  UMOV UR4, URZ ;  /* 0x000000ff00047c82 */ /* 0x000fe20008000000 */
[----:B------:R-:W-:-:S02]  /*0470*/  LEA.HI R28, R35, R38, RZ, 0x1a ;  /* 0x00000026231c7211 */ /* 0x000fc400078fd0ff */
[-C--:B------:R-:W-:Y:S02]  /*0480*/  LOP3.LUT R31, R33, R38.reuse, RZ, 0xfc, !PT ;  /* 0x00000026211f7212 */ /* 0x080fe400078efcff */
[----:B------:R-:W-:Y:S02]  /*0490*/  LEA.HI R24, R26, R38, RZ, 0x1a ;  /* 0x000000261a187211 */ /* 0x000fe400078fd0ff */
[-C--:B------:R-:W-:Y:S02]  /*04a0*/  LOP3.LUT R5, R32, R36.reuse, RZ, 0xfc, !PT ;  /* 0x0000002420057212 */ /* 0x080fe400078efcff */
[-C--:B------:R-:W-:Y:S02]  /*04b0*/  LOP3.LUT R0, R29, R36.reuse, RZ, 0xfc, !PT ;  /* 0x000000241d007212 */ /* 0x080fe400078efcff */
[----:B------:R-:W-:-:S07]  /*04c0*/  LOP3.LUT R3, R25, R36, RZ, 0xfc, !PT ;  /* 0x0000002419037212 */ /* 0x000fce00078efcff */
.L_x_21:
[----:B------:R-:W-:Y:S01]  /*04d0*/  ISETP.NE.AND P1, PT, R34, 0x2, PT ;  /* 0x000000022200780c */ /* 0x000fe20003f25270 */
[----:B------:R-:W-:Y:S01]  /*04e0*/  USHF.L.U32 UR7, UR4, 0x6, URZ ;  /* 0x0000000604077899 */ /* 0x000fe200080006ff */
[----:B------:R-:W-:Y:S01]  /*04f0*/  BSSY.RECONVERGENT B0, `(.L_x_1) ;  /* 0x0000030000007945 */ /* 0x000fe20003800200 */
[----:B------:R-:W-:-:S10]  /*0500*/  IMAD.MOV.U32 R44, RZ, RZ, R40 ;  /* 0x000000ffff2c7224 */ /* 0x000fd400078e0028 */
[----:B------:R-:W-:Y:S05]  /*0510*/  @!P1 BRA `(.L_x_2) ;  /* 0x0000000000b49947 */ /* 0x000fea0003800000 */
[----:B------:R-:W0:Y:S01]  /*0520*/  LDC R19, c[0x0][0x3a0] ;  /* 0x0000e800ff137b82 */ /* 0x000e220000000800 */
[----:B------:R-:W-:Y:S01]  /*0530*/  VIADD R18, R32, UR7 ;  /* 0x0000000720127c36 */ /* 0x000fe20008000000 */
[----:B------:R-:W-:Y:S01]  /*0540*/  BSSY.RECONVERGENT B1, `(.L_x_3) ;  /* 0x000000a000017945 */ /* 0x000fe20003800200 */
[----:B------:R-:W-:-:S05]  /*0550*/  PRMT R17, RZ, 0x7610, R17 ;  /* 0x00007610ff117816 */ /* 0x000fca0000000011 */
[----:B------:R-:W1:Y:S01]  /*0560*/  LDC R21, c[0x0][0x398] ;  /* 0x0000e600ff157b82 */ /* 0x000e620000000800 */
[----:B0-----:R-:W-:-:S04]  /*0570*/  ISETP.GE.AND P0, PT, R18, R19, PT ;  /* 0x000000131200720c */ /* 0x001fc80003f06270 */
[----:B-1----:R-:W-:-:S13]  /*0580*/  ISETP.GE.OR P0, PT, R31, R21, P0 ;  /* 0x000000151f00720c */ /* 0x002fda0000706670 */
[----:B------:R-:W-:Y:S05]  /*0590*/  @P0 BRA `(.L_x_4) ;  /* 0x0000000000100947 */ /* 0x000fea0003800000 */
[----:B------:R-:W0:Y:S01]  /*05a0*/  LDC.64 R16, c[0x0][0x380] ;  /* 0x0000e000ff107b82 */ /* 0x000e220000000a00 */
[----:B------:R-:W-:-:S04]  /*05b0*/  IMAD R23, R31, R19, R18 ;  /* 0x000000131f177224 */ /* 0x000fc800078e0212 */
[----:B0-----:R-:W-:-:S06]  /*05c0*/  IMAD.WIDE R16, R23, 0x2, R16 ;  /* 0x0000000217107825 */ /* 0x001fcc00078e0210 */
[----:B------:R0:W5:Y:S02]  /*05d0*/  LDG.E.U16 R17, desc[UR10][R16.64] ;  /* 0x0000000a10117981 */ /* 0x000164000c1e1500 */
.L_x_4:
[----:B------:R-:W-:Y:S05]  /*05e0*/  BSYNC.RECONVERGENT B1 ;  /* 0x0000000000017941 */ /* 0x000fea0003800200 */
.L_x_3:
[----:B-----5:R1:W-:Y:S01]  /*05f0*/  STS.U16 [R30], R17 ;  /* 0x000000111e007388 */ /* 0x0203e20000000400 */
[----:B------:R-:W-:Y:S01]  /*0600*/  ISETP.NE.AND P0, PT, R34, 0x3, PT ;  /* 0x000000032200780c */ /* 0x000fe20003f05270 */
[----:B------:R-:W-:-:S12]  /*0610*/  IMAD.MOV.U32 R44, RZ, RZ, R35 ;  /* 0x000000ffff2c7224 */ /* 0x000fd800078e0023 */
[----:B-1----:R-:W-:Y:S05]  /*0620*/  @!P0 BRA `(.L_x_2) ;  /* 0x0000000000708947 */ /* 0x002fea0003800000 */
[----:B------:R-:W-:Y:S01]  /*0630*/  VIADD R18, R29, UR7 ;  /* 0x000000071d127c36 */ /* 0x000fe20008000000 */
[----:B------:R-:W-:Y:S01]  /*0640*/  BSSY.RECONVERGENT B1, `(.L_x_5) ;  /* 0x0000009000017945 */ /* 0x000fe20003800200 */
[----:B0-----:R-:W-:-:S03]  /*0650*/  PRMT R16, RZ, 0x7610, R16 ;  /* 0x00007610ff107816 */ /* 0x001fc60000000010 */
[----:B------:R-:W-:-:S04]  /*0660*/  ISETP.GE.AND P0, PT, R18, R19, PT ;  /* 0x000000131200720c */ /* 0x000fc80003f06270 */
[----:B------:R-:W-:-:S13]  /*0670*/  ISETP.GE.OR P0, PT, R28, R21, P0 ;  /* 0x000000151c00720c */ /* 0x000fda0000706670 */
[----:B------:R-:W-:Y:S05]  /*0680*/  @P0 BRA `(.L_x_6) ;  /* 0x0000000000100947 */ /* 0x000fea0003800000 */
[----:B------:R-:W0:Y:S01]  /*0690*/  LDC.64 R16, c[0x0][0x380] ;  /* 0x0000e000ff107b82 */ /* 0x000e220000000a00 */
[----:B------:R-:W-:-:S04]  /*06a0*/  IMAD R23, R28, R19, R18 ;  /* 0x000000131c177224 */ /* 0x000fc800078e0212 */
[----:B0-----:R-:W-:-:S06]  /*06b0*/  IMAD.WIDE R16, R23, 0x2, R16 ;  /* 0x0000000217107825 */ /* 0x001fcc00078e0210 */
[----:B------:R0:W5:Y:S02]  /*06c0*/  LDG.E.U16 R16, desc[UR10][R16.64] ;  /* 0x0000000a10107981 */ /* 0x000164000c1e1500 */
.L_x_6:
[----:B------:R-:W-:Y:S05]  /*06d0*/  BSYNC.RECONVERGENT B1 ;  /* 0x0000000000017941 */ /* 0x000fea0003800200 */
.L_x_5:
[----:B-----5:R1:W-:Y:S01]  /*06e0*/  STS.U16 [R27], R16 ;  /* 0x000000101b007388 */ /* 0x0203e20000000400 */
[----:B------:R-:W-:Y:S01]  /*06f0*/  ISETP.NE.AND P0, PT, R34, RZ, PT ;  /* 0x000000ff2200720c */ /* 0x000fe20003f05270 */
[----:B------:R-:W-:-:S12]  /*0700*/  IMAD.MOV.U32 R44, RZ, RZ, R26 ;  /* 0x000000ffff2c7224 */ /* 0x000fd800078e001a */
[----:B-1----:R-:W-:Y:S05]  /*0710*/  @!P0 BRA `(.L_x_2) ;  /* 0x0000000000348947 */ /* 0x002fea0003800000 */
[----:B------:R-:W-:Y:S01]  /*0720*/  VIADD R18, R25, UR7 ;  /* 0x0000000719127c36 */ /* 0x000fe20008000000 */
[----:B------:R-:W-:Y:S01]  /*0730*/  BSSY.RECONVERGENT B1, `(.L_x_7) ;  /* 0x0000009000017945 */ /* 0x000fe20003800200 */
[----:B------:R-:W-:-:S03]  /*0740*/  PRMT R16, RZ, 0x7610, R16 ;  /* 0x00007610ff107816 */ /* 0x000fc60000000010 */
[----:B------:R-:W-:-:S04]  /*0750*/  ISETP.GE.AND P0, PT, R18, R19, PT ;  /* 0x000000131200720c */ /* 0x000fc80003f06270 */
[----:B------:R-:W-:-:S13]  /*0760*/  ISETP.GE.OR P0, PT, R24, R21, P0 ;  /* 0x000000151800720c */ /* 0x000fda0000706670 */
[----:B------:R-:W-:Y:S05]  /*0770*/  @P0 BRA `(.L_x_8) ;  /* 0x0000000000100947 */ /* 0x000fea0003800000 */
[----:B0-----:R-:W0:Y:S01]  /*0780*/  LDC.64 R16, c[0x0][0x380] ;  /* 0x0000e000ff107b82 */ /* 0x001e220000000a00 */
[----:B------:R-:W-:-:S04]  /*0790*/  IMAD R19, R24, R19, R18 ;  /* 0x0000001318137224 */ /* 0x000fc800078e0212 */
[----:B0-----:R-:W-:-:S06]  /*07a0*/  IMAD.WIDE R16, R19, 0x2, R16 ;  /* 0x0000000213107825 */ /* 0x001fcc00078e0210 */
[----:B------:R1:W5:Y:S02]  /*07b0*/  LDG.E.U16 R16, desc[UR10][R16.64] ;  /* 0x0000000a10107981 */ /* 0x000364000c1e1500 */
.L_x_8:
[----:B------:R-:W-:Y:S05]  /*07c0*/  BSYNC.RECONVERGENT B1 ;  /* 0x0000000000017941 */ /* 0x000fea0003800200 */
.L_x_7:
[----:B-----5:R2:W-:Y:S01]  /*07d0*/  STS.U16 [R7], R16 ;  /* 0x0000001007007388 */ /* 0x0205e20000000400 */
[----:B------:R-:W-:-:S07]  /*07e0*/  MOV R44, R6 ;  /* 0x00000006002c7202 */ /* 0x000fce0000000f00 */
.L_x_2:
[----:B------:R-:W-:Y:S05]  /*07f0*/  BSYNC.RECONVERGENT B0 ;  /* 0x0000000000007941 */ /* 0x000fea0003800200 */
.L_x_1:
[----:B------:R-:W3:Y:S01]  /*0800*/  S2UR UR6, SR_CgaCtaId ;  /* 0x00000000000679c3 */ /* 0x000ee20000008800 */
[----:B------:R-:W-:Y:S01]  /*0810*/  UMOV UR5, 0x400 ;  /* 0x0000040000057882 */ /* 0x000fe20000000000 */
[----:B------:R-:W-:Y:S01]  /*0820*/  BSSY.RECONVERGENT B0, `(.L_x_9) ;  /* 0x000003f000007945 */ /* 0x000fe20003800200 */
[C-C-:B------:R-:W-:Y:S01]  /*0830*/  IMAD R20, R41.reuse, 0x2, R44.reuse ;  /* 0x0000000229147824 */ /* 0x140fe200078e022c */
[----:B------:R-:W4:Y:S01]  /*0840*/  LDCU UR8, c[0x0][0x398] ;  /* 0x00007300ff0877ac */ /* 0x000f220008000800 */
[----:B------:R-:W-:Y:S02]  /*0850*/  IMAD R21, R41, 0x3, R44 ;  /* 0x0000000329157824 */ /* 0x000fe400078e022c */
[----:B------:R-:W-:Y:S01]  /*0860*/  IMAD.IADD R22, R44, 0x1, R41 ;  /* 0x000000012c167824 */ /* 0x000fe200078e0229 */
[----:B---3--:R-:W-:-:S06]  /*0870*/  ULEA UR5, UR6, UR5, 0x18 ;  /* 0x0000000506057291 */ /* 0x008fcc000f8ec0ff */
[----:B----4-:R-:W-:-:S07]  /*0880*/  LEA R42, R44, UR5, 0x1 ;  /* 0x000000052c2a7c11 */ /* 0x010fce000f8e08ff */
.L_x_10:
[----:B------:R-:W3:Y:S01]  /*0890*/  LDC R23, c[0x0][0x3a0] ;  /* 0x0000e800ff177b82 */ /* 0x000ee20000000800 */
[----:B0-2---:R-:W-:Y:S02]  /*08a0*/  LOP3.LUT R16, R22, 0x3f, RZ, 0xc0, !PT ;  /* 0x0000003f16107812 */ /* 0x005fe400078ec0ff */
[----:B----4-:R-:W-:-:S03]  /*08b0*/  PRMT R43, RZ, 0x7610, R43 ;  /* 0x00007610ff2b7816 */ /* 0x010fc6000000002b */
[----:B------:R-:W-:Y:S01]  /*08c0*/  VIADD R18, R16, UR7 ;  /* 0x0000000710127c36 */ /* 0x000fe20008000000 */
[----:B------:R-:W-:-:S04]  /*08d0*/  LEA.HI R16, R22, R38, RZ, 0x1a ;  /* 0x0000002616107211 */ /* 0x000fc800078fd0ff */
[----:B---3--:R-:W-:-:S04]  /*08e0*/  ISETP.GE.AND P0, PT, R18, R23, PT ;  /* 0x000000171200720c */ /* 0x008fc80003f06270 */
[----:B------:R-:W-:-:S13]  /*08f0*/  ISETP.GE.OR P0, PT, R16, UR8, P0 ;  /* 0x0000000810007c0c */ /* 0x000fda0008706670 */
[----:B-1----:R-:W-:Y:S02]  /*0900*/  @!P0 IMAD R17, R16, R23, R18 ;  /* 0x0000001710118224 */ /* 0x002fe400078e0212 */
[----:B------:R-:W0:Y:S01]  /*0910*/  @!P0 LDC.64 R18, c[0x0][0x380] ;  /* 0x0000e000ff128b82 */ /* 0x000e220000000a00 */
[----:B------:R-:W-:-:S05]  /*0920*/  LOP3.LUT R16, R44, 0x3f, RZ, 0xc0, !PT ;  /* 0x0000003f2c107812 */ /* 0x000fca00078ec0ff */
[----:B------:R-:W-:Y:S01]  /*0930*/  VIADD R45, R16, UR7 ;  /* 0x00000007102d7c36 */ /* 0x000fe20008000000 */
[----:B------:R-:W-:Y:S01]  /*0940*/  LEA.HI R16, R44, R38, RZ, 0x1a ;  /* 0x000000262c107211 */ /* 0x000fe200078fd0ff */
[----:B0-----:R-:W-:-:S05]  /*0950*/  @!P0 IMAD.WIDE R18, R17, 0x2, R18 ;  /* 0x0000000211128825 */ /* 0x001fca00078e0212 */
[----:B------:R0:W2:Y:S01]  /*0960*/  @!P0 LDG.E.U16 R43, desc[UR10][R18.64] ;  /* 0x0000000a122b8981 */ /* 0x0000a2000c1e1500 */
[----:B------:R-:W-:-:S04]  /*0970*/  ISETP.GE.AND P0, PT, R45, R23, PT ;  /* 0x000000172d00720c */ /* 0x000fc80003f06270 */
[----:B------:R-:W-:-:S13]  /*0980*/  ISETP.GE.OR P0, PT, R16, UR8, P0 ;  /* 0x0000000810007c0c */ /* 0x000fda0008706670 */
[----:B------:R-:W-:Y:S02]  /*0990*/  @!P0 IMAD R45, R16, R23, R45 ;  /* 0x00000017102d8224 */ /* 0x000fe400078e022d */
[----:B------:R-:W1:Y:S02]  /*09a0*/  @!P0 LDC.64 R16, c[0x0][0x380] ;  /* 0x0000e000ff108b82 */ /* 0x000e640000000a00 */
[----:B-1----:R-:W-:Y:S01]  /*09b0*/  @!P0 IMAD.WIDE R16, R45, 0x2, R16 ;  /* 0x000000022d108825 */ /* 0x002fe200078e0210 */
[----:B------:R-:W-:-:S06]  /*09c0*/  PRMT R45, RZ, 0x7610, R45 ;  /* 0x00007610ff2d7816 */ /* 0x000fcc000000002d */
[----:B------:R1:W3:Y:S01]  /*09d0*/  @!P0 LDG.E.U16 R45, desc[UR10][R16.64] ;  /* 0x0000000a102d8981 */ /* 0x0002e2000c1e1500 */
[----:B0-----:R-:W-:-:S05]  /*09e0*/  LOP3.LUT R18, R20, 0x3f, RZ, 0xc0, !PT ;  /* 0x0000003f14127812 */ /* 0x001fca00078ec0ff */
[----:B------:R-:W-:Y:S01]  /*09f0*/  VIADD R19, R18, UR7 ;  /* 0x0000000712137c36 */ /* 0x000fe20008000000 */
[----:B------:R-:W-:Y:S01]  /*0a00*/  LEA.HI R18, R20, R38, RZ, 0x1a ;  /* 0x0000002614127211 */ /* 0x000fe200078fd0ff */
[----:B-1----:R-:W-:-:S03]  /*0a10*/  IMAD R16, R41, 0x2, R42 ;  /* 0x0000000229107824 */ /* 0x002fc600078e022a */
[----:B------:R-:W-:-:S04]  /*0a20*/  ISETP.GE.AND P0, PT, R19, R23, PT ;  /* 0x000000171300720c */ /* 0x000fc80003f06270 */
[----:B------:R-:W-:-:S13]  /*0a30*/  ISETP.GE.OR P0, PT, R18, UR8, P0 ;  /* 0x0000000812007c0c */ /* 0x000fda0008706670 */
[----:B------:R-:W-:Y:S02]  /*0a40*/  @!P0 IMAD R17, R18, R23, R19 ;  /* 0x0000001712118224 */ /* 0x000fe400078e0213 */
[----:B------:R-:W0:Y:S02]  /*0a50*/  @!P0 LDC.64 R18, c[0x0][0x380] ;  /* 0x0000e000ff128b82 */ /* 0x000e240000000a00 */
[----:B0-----:R-:W-:Y:S01]  /*0a60*/  @!P0 IMAD.WIDE R18, R17, 0x2, R18 ;  /* 0x0000000211128825 */ /* 0x001fe200078e0212 */
[----:B---3--:R0:W-:Y:S04]  /*0a70*/  STS.U16 [R42], R45 ;  /* 0x0000002d2a007388 */ /* 0x0081e80000000400 */
[----:B--2---:R1:W-:Y:S01]  /*0a80*/  STS.U16 [R16], R43 ;  /* 0x0000002b10007388 */ /* 0x0043e20000000400 */
[----:B0-----:R-:W-:-:S02]  /*0a90*/  PRMT R45, RZ, 0x7610, R45 ;  /* 0x00007610ff2d7816 */ /* 0x001fc4000000002d */
[----:B-1----:R-:W-:-:S04]  /*0aa0*/  LOP3.LUT R16, R21, 0x3f, RZ, 0xc0, !PT ;  /* 0x0000003f15107812 */ /* 0x002fc800078ec0ff */
[----:B------:R0:W2:Y:S01]  /*0ab0*/  @!P0 LDG.E.U16 R45, desc[UR10][R18.64] ;  /* 0x0000000a122d8981 */ /* 0x0000a2000c1e1500 */
[----:B------:R-:W-:Y:S02]  /*0ac0*/  IMAD R43, R41, 0x4, R42 ;  /* 0x00000004292b7824 */ /* 0x000fe400078e022a */
[----:B------:R-:W-:Y:S01]  /*0ad0*/  VIADD R17, R16, UR7 ;  /* 0x0000000710117c36 */ /* 0x000fe20008000000 */
[----:B------:R-:W-:-:S04]  /*0ae0*/  LEA.HI R16, R21, R38, RZ, 0x1a ;  /* 0x0000002615107211 */ /* 0x000fc800078fd0ff */
[----:B------:R-:W-:Y:S02]  /*0af0*/  ISETP.GE.AND P0, PT, R17, R23, PT ;  /* 0x000000171100720c */ /* 0x000fe40003f06270 */
[----:B0-----:R-:W-:Y:S02]  /*0b00*/  PRMT R18, RZ, 0x7610, R18 ;  /* 0x00007610ff127816 */ /* 0x001fe40000000012 */
[----:B------:R-:W-:-:S13]  /*0b10*/  ISETP.GE.OR P0, PT, R16, UR8, P0 ;  /* 0x0000000810007c0c */ /* 0x000fda0008706670 */
[----:B------:R-:W-:Y:S02]  /*0b20*/  @!P0 IMAD R19, R16, R23, R17 ;  /* 0x0000001710138224 */ /* 0x000fe400078e0211 */
[----:B------:R-:W0:Y:S02]  /*0b30*/  @!P0 LDC.64 R16, c[0x0][0x380] ;  /* 0x0000e000ff108b82 */ /* 0x000e240000000a00 */
[----:B0-----:R-:W-:-:S05]  /*0b40*/  @!P0 IMAD.WIDE R16, R19, 0x2, R16 ;  /* 0x0000000213108825 */ /* 0x001fca00078e0210 */
[----:B------:R-:W3:Y:S01]  /*0b50*/  @!P0 LDG.E.U16 R18, desc[UR10][R16.64] ;  /* 0x0000000a10128981 */ /* 0x000ee2000c1e1500 */
[C---:B------:R-:W-:Y:S01]  /*0b60*/  IMAD R19, R41.reuse, 0x6, R42 ;  /* 0x0000000629137824 */ /* 0x040fe200078e022a */
[----:B------:R-:W-:-:S04]  /*0b70*/  IADD3 R44, PT, PT, R41, R44, R41 ;  /* 0x0000002c292c7210 */ /* 0x000fc80007ffe029 */
[----:B------:R-:W-:-:S04]  /*0b80*/  IADD3 R44, PT, PT, R41, R44, R41 ;  /* 0x0000002c292c7210 */ /* 0x000fc80007ffe029 */
[----:B------:R-:W-:Y:S01]  /*0b90*/  ISETP.GE.U32.AND P0, PT, R44, 0x1000, PT ;  /* 0x000010002c00780c */ /* 0x000fe20003f06070 */
[C---:B------:R-:W-:Y:S02]  /*0ba0*/  IMAD R20, R41.reuse, 0x4, R20 ;  /* 0x0000000429147824 */ /* 0x040fe400078e0214 */
[C---:B------:R-:W-:Y:S02]  /*0bb0*/  IMAD R21, R41.reuse, 0x4, R21 ;  /* 0x0000000429157824 */ /* 0x040fe400078e0215 */
[C---:B------:R-:W-:Y:S02]  /*0bc0*/  IMAD R22, R41.reuse, 0x4, R22 ;  /* 0x0000000429167824 */ /* 0x040fe400078e0216 */
[----:B------:R-:W-:Y:S01]  /*0bd0*/  IMAD R42, R41, 0x8, R42 ;  /* 0x00000008292a7824 */ /* 0x000fe200078e022a */
[----:B--2---:R4:W-:Y:S04]  /*0be0*/  STS.U16 [R43], R45 ;  /* 0x0000002d2b007388 */ /* 0x0049e80000000400 */
[----:B---3--:R4:W-:Y:S01]  /*0bf0*/  STS.U16 [R19], R18 ;  /* 0x0000001213007388 */ /* 0x0089e20000000400 */
[----:B------:R-:W-:Y:S05]  /*0c00*/  @!P0 BRA `(.L_x_10) ;  /* 0xfffffffc00208947 */ /* 0x000fea000383ffff */
[----:B------:R-:W-:Y:S05]  /*0c10*/  BSYNC.RECONVERGENT B0 ;  /* 0x0000000000007941 */ /* 0x000fea0003800200 */
.L_x_9:
[----:B------:R-:W0:Y:S01]  /*0c20*/  LDCU UR9, c[0x0][0x3a0] ;  /* 0x00007400ff0977ac */ /* 0x000e220008000800 */
[----:B------:R-:W-:Y:S01]  /*0c30*/  BSSY.RECONVERGENT B0, `(.L_x_11) ;  /* 0x0000031000007945 */ /* 0x000fe20003800200 */
[----:B------:R-:W-:Y:S01]  /*0c40*/  IMAD.MOV.U32 R20, RZ, RZ, R40 ;  /* 0x000000ffff147224 */ /* 0x000fe200078e0028 */
[----:B------:R-:W1:Y:S02]  /*0c50*/  LDCU UR8, c[0x0][0x39c] ;  /* 0x00007380ff0877ac */ /* 0x000e640008000800 */
[----:B------:R-:W-:Y:S05]  /*0c60*/  @!P1 BRA `(.L_x_12) ;  /* 0x0000000000b49947 */ /* 0x000fea0003800000 */
[----:B----4-:R-:W2:Y:S01]  /*0c70*/  LDC R18, c[0x0][0x39c] ;  /* 0x0000e700ff127b82 */ /* 0x010ea20000000800 */
[----:B------:R-:W-:Y:S01]  /*0c80*/  VIADD R20, R33, UR7 ;  /* 0x0000000721147c36 */ /* 0x000fe20008000000 */
[----:B------:R-:W-:Y:S01]  /*0c90*/  BSSY.RECONVERGENT B1, `(.L_x_13) ;  /* 0x0000009000017945 */ /* 0x000fe20003800200 */
[----:B------:R-:W-:Y:S02]  /*0ca0*/  PRMT R17, RZ, 0x7610, R17 ;  /* 0x00007610ff117816 */ /* 0x000fe40000000011 */
[----:B--2---:R-:W-:-:S04]  /*0cb0*/  ISETP.GE.AND P0, PT, R5, R18, PT ;  /* 0x000000120500720c */ /* 0x004fc80003f06270 */
[----:B------:R-:W-:-:S13]  /*0cc0*/  ISETP.GE.OR P0, PT, R20, R23, P0 ;  /* 0x000000171400720c */ /* 0x000fda0000706670 */
[----:B------:R-:W-:Y:S05]  /*0cd0*/  @P0 BRA `(.L_x_14) ;  /* 0x0000000000100947 */ /* 0x000fea0003800000 */
[----:B------:R-:W2:Y:S01]  /*0ce0*/  LDC.64 R16, c[0x0][0x388] ;  /* 0x0000e200ff107b82 */ /* 0x000ea20000000a00 */
[----:B------:R-:W-:-:S04]  /*0cf0*/  IMAD R19, R20, R18, R5 ;  /* 0x0000001214137224 */ /* 0x000fc800078e0205 */
[----:B--2---:R-:W-:-:S06]  /*0d00*/  IMAD.WIDE R16, R19, 0x2, R16 ;  /* 0x0000000213107825 */ /* 0x004fcc00078e0210 */
[----:B------:R2:W5:Y:S02]  /*0d10*/  LDG.E.U16 R17, desc[UR10][R16.64] ;  /* 0x0000000a10117981 */ /* 0x000564000c1e1500 */
.L_x_14:
[----:B01----:R-:W-:Y:S05]  /*0d20*/  BSYNC.RECONVERGENT B1 ;  /* 0x0000000000017941 */ /* 0x003fea0003800200 */
.L_x_13:
[----:B-----5:R3:W-:Y:S01]  /*0d30*/  STS.U16 [R4], R17 ;  /* 0x0000001104007388 */ /* 0x0207e20000000400 */
[----:B------:R-:W-:Y:S01]  /*0d40*/  ISETP.NE.AND P0, PT, R34, 0x3, PT ;  /* 0x000000032200780c */ /* 0x000fe20003f05270 */
[----:B------:R-:W-:-:S12]  /*0d50*/  IMAD.MOV.U32 R20, RZ, RZ, R35 ;  /* 0x000000ffff147224 */ /* 0x000fd800078e0023 */
[----:B---3--:R-:W-:Y:S05]  /*0d60*/  @!P0 BRA `(.L_x_12) ;  /* 0x0000000000748947 */ /* 0x008fea0003800000 */
[----:B------:R-:W-:Y:S01]  /*0d70*/  ISETP.GE.AND P0, PT, R0, R18, PT ;  /* 0x000000120000720c */ /* 0x000fe20003f06270 */
[----:B------:R-:W-:Y:S01]  /*0d80*/  BSSY.RECONVERGENT B1, `(.L_x_15) ;  /* 0x0000009000017945 */ /* 0x000fe20003800200 */
[----:B------:R-:W-:Y:S02]  /*0d90*/  LEA.HI R19, R35, UR7, RZ, 0x1a ;  /* 0x0000000723137c11 */ /* 0x000fe4000f8fd0ff */
[----:B------:R-:W-:Y:S02]  /*0da0*/  PRMT R17, RZ, 0x7610, R17 ;  /* 0x00007610ff117816 */ /* 0x000fe40000000011 */
[----:B------:R-:W-:-:S13]  /*0db0*/  ISETP.GE.OR P0, PT, R19, R23, P0 ;  /* 0x000000171300720c */ /* 0x000fda0000706670 */
[----:B------:R-:W-:Y:S05]  /*0dc0*/  @P0 BRA `(.L_x_16) ;  /* 0x0000000000100947 */ /* 0x000fea0003800000 */
[----:B--2---:R-:W0:Y:S01]  /*0dd0*/  LDC.64 R16, c[0x0][0x388] ;  /* 0x0000e200ff107b82 */ /* 0x004e220000000a00 */
[----:B------:R-:W-:-:S04]  /*0de0*/  IMAD R19, R19, R18, R0 ;  /* 0x0000001213137224 */ /* 0x000fc800078e0200 */
[----:B0-----:R-:W-:-:S06]  /*0df0*/  IMAD.WIDE R16, R19, 0x2, R16 ;  /* 0x0000000213107825 */ /* 0x001fcc00078e0210 */
[----:B------:R0:W5:Y:S02]  /*0e00*/  LDG.E.U16 R17, desc[UR10][R16.64] ;  /* 0x0000000a10117981 */ /* 0x000164000c1e1500 */
.L_x_16:
[----:B------:R-:W-:Y:S05]  /*0e10*/  BSYNC.RECONVERGENT B1 ;  /* 0x0000000000017941 */ /* 0x000fea0003800200 */
.L_x_15:
[----:B-----5:R3:W-:Y:S01]  /*0e20*/  STS.U16 [R2], R17 ;  /* 0x0000001102007388 */ /* 0x0207e20000000400 */
[----:B------:R-:W-:Y:S01]  /*0e30*/  ISETP.NE.AND P0, PT, R34, RZ, PT ;  /* 0x000000ff2200720c */ /* 0x000fe20003f05270 */
[----:B------:R-:W-:-:S12]  /*0e40*/  IMAD.MOV.U32 R20, RZ, RZ, R26 ;  /* 0x000000ffff147224 */ /* 0x000fd800078e001a */
[----:B---3--:R-:W-:Y:S05]  /*0e50*/  @!P0 BRA `(.L_x_12) ;  /* 0x0000000000388947 */ /* 0x008fea0003800000 */
[----:B------:R-:W-:Y:S01]  /*0e60*/  ISETP.GE.AND P0, PT, R3, R18, PT ;  /* 0x000000120300720c */ /* 0x000fe20003f06270 */
[----:B------:R-:W-:Y:S01]  /*0e70*/  BSSY.RECONVERGENT B1, `(.L_x_17) ;  /* 0x000000a000017945 */ /* 0x000fe20003800200 */
[----:B------:R-:W-:Y:S01]  /*0e80*/  LEA.HI R20, R26, UR7, RZ, 0x1a ;  /* 0x000000071a147c11 */ /* 0x000fe2000f8fd0ff */
[----:B------:R-:W-:Y:S01]  /*0e90*/  IMAD R21, R41, 0x2, R2 ;  /* 0x0000000229157824 */ /* 0x000fe200078e0202 */
[----:B0-2---:R-:W-:Y:S02]  /*0ea0*/  PRMT R16, RZ, 0x7610, R16 ;  /* 0x00007610ff107816 */ /* 0x005fe40000000010 */
[----:B------:R-:W-:-:S13]  /*0eb0*/  ISETP.GE.OR P0, PT, R20, R23, P0 ;  /* 0x000000171400720c */ /* 0x000fda0000706670 */
[----:B------:R-:W-:Y:S05]  /*0ec0*/  @P0 BRA `(.L_x_18) ;  /* 0x0000000000100947 */ /* 0x000fea0003800000 */
[----:B------:R-:W0:Y:S01]  /*0ed0*/  LDC.64 R16, c[0x0][0x388] ;  /* 0x0000e200ff107b82 */ /* 0x000e220000000a00 */
[----:B------:R-:W-:-:S04]  /*0ee0*/  IMAD R19, R20, R18, R3 ;  /* 0x0000001214137224 */ /* 0x000fc800078e0203 */
[----:B0-----:R-:W-:-:S06]  /*0ef0*/  IMAD.WIDE R16, R19, 0x2, R16 ;  /* 0x0000000213107825 */ /* 0x001fcc00078e0210 */
[----:B------:R0:W5:Y:S02]  /*0f00*/  LDG.E.U16 R16, desc[UR10][R16.64] ;  /* 0x0000000a10107981 */ /* 0x000164000c1e1500 */
.L_x_18:
[----:B------:R-:W-:Y:S05]  /*0f10*/  BSYNC.RECONVERGENT B1 ;  /* 0x0000000000017941 */ /* 0x000fea0003800200 */
.L_x_17:
[----:B-----5:R3:W-:Y:S01]  /*0f20*/  STS.U16 [R21], R16 ;  /* 0x0000001015007388 */ /* 0x0207e20000000400 */
[----:B------:R-:W-:-:S07]  /*0f30*/  IMAD.MOV.U32 R20, RZ, RZ, R6 ;  /* 0x000000ffff147224 */ /* 0x000fce00078e0006 */
.L_x_12:
[----:B01----:R-:W-:Y:S05]  /*0f40*/  BSYNC.RECONVERGENT B0 ;  /* 0x0000000000007941 */ /* 0x003fea0003800200 */
.L_x_11:
[----:B------:R-:W-:Y:S01]  /*0f50*/  BSSY.RECONVERGENT B0, `(.L_x_19) ;  /* 0x000003b000007945 */ /* 0x000fe20003800200 */
.L_x_20:
[----:B------:R-:W-:Y:S02]  /*0f60*/  LOP3.LUT R17, R20, 0x3f, RZ, 0xc0, !PT ;  /* 0x0000003f14117812 */ /* 0x000fe400078ec0ff */
[----:B0---4-:R-:W-:Y:S02]  /*0f70*/  IADD3 R18, PT, PT, R41, R20, RZ ;  /* 0x0000001429127210 */ /* 0x011fe40007ffe0ff */
[----:B---3--:R-:W-:Y:S01]  /*0f80*/  PRMT R21, RZ, 0x7610, R21 ;  /* 0x00007610ff157816 */ /* 0x008fe20000000015 */
[----:B--2---:R-:W-:Y:S01]  /*0f90*/  IMAD.IADD R16, R36, 0x1, R17 ;  /* 0x0000000124107824 */ /* 0x004fe200078e0211 */
[----:B------:R-:W-:Y:S02]  /*0fa0*/  LEA.HI R17, R20, UR7, RZ, 0x1a ;  /* 0x0000000714117c11 */ /* 0x000fe4000f8fd0ff */
[----:B------:R-:W-:Y:S02]  /*0fb0*/  LOP3.LUT R19, R18, 0x3f, RZ, 0xc0, !PT ;  /* 0x0000003f12137812 */ /* 0x000fe400078ec0ff */
[----:B------:R-:W-:-:S02]  /*0fc0*/  ISETP.GE.AND P0, PT, R16, UR8, PT ;  /* 0x0000000810007c0c */ /* 0x000fc4000bf06270 */
[----:B------:R-:W-:Y:S01]  /*0fd0*/  LEA.HI R22, R18, UR7, RZ, 0x1a ;  /* 0x0000000712167c11 */ /* 0x000fe2000f8fd0ff */
[----:B------:R-:W-:Y:S01]  /*0fe0*/  IMAD.IADD R19, R36, 0x1, R19 ;  /* 0x0000000124137824 */ /* 0x000fe200078e0213 */
[----:B------:R-:W-:-:S04]  /*0ff0*/  ISETP.GE.OR P1, PT, R17, UR9, P0 ;  /* 0x0000000911007c0c */ /* 0x000fc80008726670 */
[----:B------:R-:W-:-:S04]  /*1000*/  ISETP.GE.AND P0, PT, R19, UR8, PT ;  /* 0x0000000813007c0c */ /* 0x000fc8000bf06270 */
[----:B------:R-:W-:-:S05]  /*1010*/  ISETP.GE.OR P0, PT, R22, UR9, P0 ;  /* 0x0000000916007c0c */ /* 0x000fca0008706670 */
[----:B------:R-:W0:Y:S01]  /*1020*/  @!P1 LDC.64 R42, c[0x0][0x388] ;  /* 0x0000e200ff2a9b82 */ /* 0x000e220000000a00 */
[----:B------:R-:W-:Y:S02]  /*1030*/  @!P1 IMAD R17, R17, UR8, R16 ;  /* 0x0000000811119c24 */ /* 0x000fe4000f8e0210 */
[----:B------:R-:W-:-:S05]  /*1040*/  IMAD.IADD R44, R18, 0x1, R41 ;  /* 0x00000001122c7824 */ /* 0x000fca00078e0229 */
[----:B------:R-:W-:-:S05]  /*1050*/  LOP3.LUT R23, R44, 0x3f, RZ, 0xc0, !PT ;  /* 0x0000003f2c177812 */ /* 0x000fca00078ec0ff */
[----:B------:R-:W-:Y:S02]  /*1060*/  IMAD.IADD R18, R36, 0x1, R23 ;  /* 0x0000000124127824 */ /* 0x000fe400078e0217 */
[----:B0-----:R-:W-:Y:S02]  /*1070*/  @!P1 IMAD.WIDE R42, R17, 0x2, R42 ;  /* 0x00000002112a9825 */ /* 0x001fe400078e022a */
[----:B------:R-:W0:Y:S02]  /*1080*/  @!P0 LDC.64 R16, c[0x0][0x388] ;  /* 0x0000e200ff108b82 */ /* 0x000e240000000a00 */
[----:B------:R-:W-:Y:S01]  /*1090*/  @!P0 IMAD R23, R22, UR8, R19 ;  /* 0x0000000816178c24 */ /* 0x000fe2000f8e0213 */
[----:B------:R1:W2:Y:S01]  /*10a0*/  @!P1 LDG.E.U16 R21, desc[UR10][R42.64] ;  /* 0x0000000a2a159981 */ /* 0x0002a2000c1e1500 */
[----:B------:R-:W-:Y:S02]  /*10b0*/  ISETP.GE.AND P1, PT, R18, UR8, PT ;  /* 0x0000000812007c0c */ /* 0x000fe4000bf26270 */
[----:B------:R-:W-:-:S04]  /*10c0*/  LEA.HI R19, R44, UR7, RZ, 0x1a ;  /* 0x000000072c137c11 */ /* 0x000fc8000f8fd0ff */
[----:B------:R-:W-:Y:S01]  /*10d0*/  ISETP.GE.OR P1, PT, R19, UR9, P1 ;  /* 0x0000000913007c0c */ /* 0x000fe20008f26670 */
[----:B------:R-:W-:-:S05]  /*10e0*/  IMAD.IADD R22, R44, 0x1, R41 ;  /* 0x000000012c167824 */ /* 0x000fca00078e0229 */
[----:B-1----:R-:W-:Y:S01]  /*10f0*/  LOP3.LUT R43, R22, 0x3f, RZ, 0xc0, !PT ;  /* 0x0000003f162b7812 */ /* 0x002fe200078ec0ff */
[----:B0-----:R-:W-:Y:S01]  /*1100*/  @!P0 IMAD.WIDE R16, R23, 0x2, R16 ;  /* 0x0000000217108825 */ /* 0x001fe200078e0210 */
[----:B------:R-:W-:-:S06]  /*1110*/  PRMT R23, RZ, 0x7610, R23 ;  /* 0x00007610ff177816 */ /* 0x000fcc0000000017 */
[----:B------:R0:W3:Y:S01]  /*1120*/  @!P0 LDG.E.U16 R23, desc[UR10][R16.64] ;  /* 0x0000000a10178981 */ /* 0x0000e2000c1e1500 */
[----:B------:R-:W-:Y:S01]  /*1130*/  IMAD.IADD R42, R36, 0x1, R43 ;  /* 0x00000001242a7824 */ /* 0x000fe200078e022b */
[----:B------:R-:W-:Y:S01]  /*1140*/  LEA.HI R43, R22, UR7, RZ, 0x1a ;  /* 0x00000007162b7c11 */ /* 0x000fe2000f8fd0ff */
[----:B------:R-:W-:Y:S01]  /*1150*/  @!P1 IMAD R19, R19, UR8, R18 ;  /* 0x0000000813139c24 */ /* 0x000fe2000f8e0212 */
[----:B------:R-:W-:Y:S02]  /*1160*/  PRMT R44, RZ, 0x7610, R44 ;  /* 0x00007610ff2c7816 */ /* 0x000fe4000000002c */
[----:B------:R-:W-:Y:S01]  /*1170*/  ISETP.GE.AND P0, PT, R42, UR8, PT ;  /* 0x000000082a007c0c */ /* 0x000fe2000bf06270 */
[----:B0-----:R-:W0:Y:S03]  /*1180*/  @!P1 LDC.64 R16, c[0x0][0x388] ;  /* 0x0000e200ff109b82 */ /* 0x001e260000000a00 */
[----:B------:R-:W-:Y:S01]  /*1190*/  ISETP.GE.OR P0, PT, R43, UR9, P0 ;  /* 0x000000092b007c0c */ /* 0x000fe20008706670 */
[----:B0-----:R-:W-:-:S12]  /*11a0*/  @!P1 IMAD.WIDE R18, R19, 0x2, R16 ;  /* 0x0000000213129825 */ /* 0x001fd800078e0210 */
[----:B------:R-:W0:Y:S01]  /*11b0*/  @!P0 LDC.64 R16, c[0x0][0x388] ;  /* 0x0000e200ff108b82 */ /* 0x000e220000000a00 */
[--C-:B------:R-:W-:Y:S01]  /*11c0*/  @!P0 IMAD R43, R43, UR8, R42.reuse ;  /* 0x000000082b2b8c24 */ /* 0x100fe2000f8e022a */
[----:B------:R-:W-:Y:S01]  /*11d0*/  PRMT R42, RZ, 0x7610, R42 ;  /* 0x00007610ff2a7816 */ /* 0x000fe2000000002a */
[----:B------:R1:W4:Y:S02]  /*11e0*/  @!P1 LDG.E.U16 R44, desc[UR10][R18.64] ;  /* 0x0000000a122c9981 */ /* 0x000324000c1e1500 */
[----:B0-----:R-:W-:-:S05]  /*11f0*/  @!P0 IMAD.WIDE R16, R43, 0x2, R16 ;  /* 0x000000022b108825 */ /* 0x001fca00078e0210 */
[----:B------:R-:W5:Y:S01]  /*1200*/  @!P0 LDG.E.U16 R42, desc[UR10][R16.64] ;  /* 0x0000000a102a8981 */ /* 0x000f62000c1e1500 */
[----:B------:R-:W0:Y:S01]  /*1210*/  S2UR UR6, SR_CgaCtaId ;  /* 0x00000000000679c3 */ /* 0x000e220000008800 */
[----:B------:R-:W-:Y:S02]  /*1220*/  UMOV UR5, 0x400 ;  /* 0x0000040000057882 */ /* 0x000fe40000000000 */
[----:B------:R-:W-:-:S04]  /*1230*/  UIADD3 UR5, UPT, UPT, UR5, 0x2000, URZ ;  /* 0x0000200005057890 */ /* 0x000fc8000fffe0ff */
[----:B0-----:R-:W-:-:S06]  /*1240*/  ULEA UR5, UR6, UR5, 0x18 ;  /* 0x0000000506057291 */ /* 0x001fcc000f8ec0ff */
[----:B------:R-:W-:Y:S01]  /*1250*/  LEA R43, R20, UR5, 0x1 ;  /* 0x00000005142b7c11 */ /* 0x000fe2000f8e08ff */
[----:B------:R-:W-:-:S04]  /*1260*/  IMAD.IADD R20, R22, 0x1, R41 ;  /* 0x0000000116147824 */ /* 0x000fc800078e0229 */
[----:B-1----:R-:W-:Y:S01]  /*1270*/  IMAD R18, R41, 0x2, R43 ;  /* 0x0000000229127824 */ /* 0x002fe200078e022b */
[----:B------:R-:W-:-:S03]  /*1280*/  ISETP.GE.U32.AND P0, PT, R20, 0x1000, PT ;  /* 0x000010001400780c */ /* 0x000fc60003f06070 */
[----:B------:R-:W-:-:S04]  /*1290*/  IMAD R45, R41, 0x2, R18 ;  /* 0x00000002292d7824 */ /* 0x000fc800078e0212 */
[----:B------:R-:W-:Y:S01]  /*12a0*/  IMAD R19, R41, 0x2, R45 ;  /* 0x0000000229137824 */ /* 0x000fe200078e022d */
[----:B--2---:R0:W-:Y:S04]  /*12b0*/  STS.U16 [R43], R21 ;  /* 0x000000152b007388 */ /* 0x0041e80000000400 */
[----:B---3--:R0:W-:Y:S04]  /*12c0*/  STS.U16 [R18], R23 ;  /* 0x0000001712007388 */ /* 0x0081e80000000400 */
[----:B----4-:R0:W-:Y:S04]  /*12d0*/  STS.U16 [R45], R44 ;  /* 0x0000002c2d007388 */ /* 0x0101e80000000400 */
[----:B-----5:R0:W-:Y:S01]  /*12e0*/  STS.U16 [R19], R42 ;  /* 0x0000002a13007388 */ /* 0x0201e20000000400 */
[----:B------:R-:W-:Y:S05]  /*12f0*/  @!P0 BRA `(.L_x_20) ;  /* 0xfffffffc00188947 */ /* 0x000fea000383ffff */
[----:B------:R-:W-:Y:S05]  /*1300*/  BSYNC.RECONVERGENT B0 ;  /* 0x0000000000007941 */ /* 0x000fea0003800200 */
.L_x_19:
[----:B0-----:R-:W0:Y:S01]  /*1310*/  S2R R18, SR_LANEID ;  /* 0x0000000000127919 */ /* 0x001e220000000000 */
[----:B------:R-:W1:Y:S01]  /*1320*/  S2UR UR6, SR_CgaCtaId ;  /* 0x00000000000679c3 */ /* 0x000e620000008800 */
[----:B------:R-:W-:Y:S01]  /*1330*/  UMOV UR5, 0x400 ;  /* 0x0000040000057882 */ /* 0x000fe20000000000 */
[----:B------:R-:W-:Y:S01]  /*1340*/  UIADD3 UR4, UPT, UPT, UR4, 0x1, URZ ;  /* 0x0000000104047890 */ /* 0x000fe2000fffe0ff */
[----:B------:R-:W2:Y:S01]  /*1350*/  S2R R19, SR_TID.X ;  /* 0x0000000000137919 */ /* 0x000ea20000002100 */
[----:B------:R-:W-:-:S04]  /*1360*/  UIADD3 UR7, UPT, UPT, UR5, 0x2000, URZ ;  /* 0x0000200005077890 */ /* 0x000fc8000fffe0ff */
[----:B------:R-:W-:Y:S01]  /*1370*/  BAR.SYNC.DEFER_BLOCKING 0x0 ;  /* 0x0000000000007b1d */ /* 0x000fe20000010000 */
[----:B-1----:R-:W-:Y:S02]  /*1380*/  ULEA UR5, UR6, UR5, 0x18 ;  /* 0x0000000506057291 */ /* 0x002fe4000f8ec0ff */
[----:B------:R-:W-:Y:S01]  /*1390*/  ULEA UR7, UR6, UR7, 0x18 ;  /* 0x0000000706077291 */ /* 0x000fe2000f8ec0ff */
[----:B0-----:R-:W-:Y:S02]  /*13a0*/  SHF.R.U32.HI R16, RZ, 0x3, R18 ;  /* 0x00000003ff107819 */ /* 0x001fe40000011612 */
[----:B------:R-:W-:Y:S02]  /*13b0*/  LOP3.LUT R17, R18, 0x7, RZ, 0xc0, !PT ;  /* 0x0000000712117812 */ /* 0x000fe400078ec0ff */
[----:B--2---:R-:W-:Y:S01]  /*13c0*/  SHF.R.U32.HI R43, RZ, 0x7, R19 ;  /* 0x00000007ff2b7819 */ /* 0x004fe20000011613 */
[----:B------:R-:W-:-:S03]  /*13d0*/  IMAD.SHL.U32 R16, R16, 0x8, RZ ;  /* 0x0000000810107824 */ /* 0x000fc600078e00ff */
[----:B------:R-:W-:Y:S01]  /*13e0*/  LEA R43, R43, UR5, 0xb ;  /* 0x000000052b2b7c11 */ /* 0x000fe2000f8e58ff */
[----:B------:R-:W0:Y:S01]  /*13f0*/  LDCU UR5, c[0x0][0x3a0] ;  /* 0x00007400ff0577ac */ /* 0x000e220008000800 */
[----:B------:R-:W-:Y:S02]  /*1400*/  LOP3.LUT R17, R16, 0x8, R17, 0xe2, !PT ;  /* 0x0000000810117812 */ /* 0x000fe400078ee211 */
[----:B------:R-:W-:Y:S02]  /*1410*/  SHF.R.U32.HI R16, RZ, 0x4, R18 ;  /* 0x00000004ff107819 */ /* 0x000fe40000011612 */
[----:B------:R-:W-:-:S03]  /*1420*/  SHF.R.U32.HI R18, RZ, 0x5, R19 ;  /* 0x00000005ff127819 */ /* 0x000fc60000011613 */
[----:B------:R-:W-:Y:S01]  /*1430*/  IMAD.SHL.U32 R16, R16, 0x8, RZ ;  /* 0x0000000810107824 */ /* 0x000fe200078e00ff */
[----:B------:R-:W-:-:S03]  /*1440*/  LOP3.LUT R18, R18, 0x3, RZ, 0xc0, !PT ;  /* 0x0000000312127812 */ /* 0x000fc600078ec0ff */
[----:B------:R-:W-:Y:S01]  /*1450*/  IMAD R44, R17, 0x40, R16 ;  /* 0x00000040112c7824 */ /* 0x000fe200078e0210 */
[----:B------:R-:W-:-:S03]  /*1460*/  LEA R42, R18, UR7, 0x5 ;  /* 0x00000007122a7c11 */ /* 0x000fc6000f8e28ff */
[C---:B------:R-:W-:Y:S02]  /*1470*/  IMAD.U32 R17, R44.reuse, 0x2, R43 ;  /* 0x000000022c117824 */ /* 0x040fe400078e002b */
[----:B------:R-:W-:Y:S01]  /*1480*/  IMAD.U32 R45, R44, 0x2, R42 ;  /* 0x000000022c2d7824 */ /* 0x000fe200078e002a */
[----:B0-----:R-:W-:-:S03]  /*1490*/  UIADD3 UR5, UPT, UPT, UR5, 0x3f, URZ ;  /* 0x0000003f05057890 */ /* 0x001fc6000fffe0ff */
[----:B------:R-:W-:Y:S01]  /*14a0*/  LDSM.16.M88.4 R16, [R17] ;  /* 0x000000001110783b */ /* 0x000fe20000000200 */
[----:B------:R-:W-:-:S03]  /*14b0*/  USHF.R.U32.HI UR5, URZ, 0x6, UR5 ;  /* 0x00000006ff057899 */ /* 0x000fc60008011605 */
[----:B------:R-:W0:Y:S01]  /*14c0*/  LDSM.16.MT88.4 R20, [R45] ;  /* 0x000000002d14783b */ /* 0x000e220000004200 */
[----:B------:R-:W-:Y:S01]  /*14d0*/  UISETP.NE.AND UP0, UPT, UR4, UR5, UPT ;  /* 0x000000050400728c */ /* 0x000fe2000bf05270 */
[----:B0-----:R-:W-:Y:S01]  /*14e0*/  HMMA.16816.F32 R8, R16, R20, R8 ;  /* 0x000000141008723c */ /* 0x001fe20000001808 */
[----:B------:R-:W-:-:S04]  /*14f0*/  VIADD R21, R42, 0x800 ;  /* 0x000008002a157836 */ /* 0x000fc80000000000 */
[----:B------:R-:W-:-:S03]  /*1500*/  IMAD.U32 R20, R44, 0x2, R21 ;  /* 0x000000022c147824 */ /* 0x000fc600078e0015 */
[----:B------:R-:W-:Y:S01]  /*1510*/  HMMA.16816.F32 R12, R16, R22, R12 ;  /* 0x00000016100c723c */ /* 0x000fe2000000180c */
[----:B------:R-:W-:Y:S02]  /*1520*/  VIADD R19, R43, 0x20 ;  /* 0x000000202b137836 */ /* 0x000fe40000000000 */
[----:B------:R-:W-:Y:S02]  /*1530*/  LDSM.16.MT88.4 R20, [R20] ;  /* 0x000000001414783b */ /* 0x000fe40000004200 */
[----:B------:R-:W-:-:S06]  /*1540*/  IMAD.U32 R16, R44, 0x2, R19 ;  /* 0x000000022c107824 */ /* 0x000fcc00078e0013 */
[----:B------:R-:W0:Y:S02]  /*1550*/  LDSM.16.M88.4 R16, [R16] ;  /* 0x000000001010783b */ /* 0x000e240000000200 */
[----:B0-----:R-:W-:Y:S01]  /*1560*/  HMMA.16816.F32 R8, R16, R20, R8 ;  /* 0x000000141008723c */ /* 0x001fe20000001808 */
[----:B------:R-:W-:-:S07]  /*1570*/  VIADD R21, R42, 0x1800 ;  /* 0x000018002a157836 */ /* 0x000fce0000000000 */
[----:B------:R-:W-:Y:S01]  /*1580*/  HMMA.16816.F32 R12, R16, R22, R12 ;  /* 0x00000016100c723c */ /* 0x000fe2000000180c */
[C---:B------:R-:W-:Y:S01]  /*1590*/  VIADD R17, R43.reuse, 0x40 ;  /* 0x000000402b117836 */ /* 0x040fe20000000000 */
[----:B------:R-:W-:Y:S01]  /*15a0*/  IADD3 R19, PT, PT, R42, 0x1000, RZ ;  /* 0x000010002a137810 */ /* 0x000fe20007ffe0ff */
[----:B------:R-:W-:Y:S02]  /*15b0*/  VIADD R43, R43, 0x60 ;  /* 0x000000602b2b7836 */ /* 0x000fe40000000000 */
[C---:B------:R-:W-:Y:S02]  /*15c0*/  IMAD.U32 R17, R44.reuse, 0x2, R17 ;  /* 0x000000022c117824 */ /* 0x040fe400078e0011 */
[C---:B------:R-:W-:Y:S02]  /*15d0*/  IMAD.U32 R45, R44.reuse, 0x2, R19 ;  /* 0x000000022c2d7824 */ /* 0x040fe400078e0013 */
[C---:B------:R-:W-:Y:S02]  /*15e0*/  IMAD.U32 R42, R44.reuse, 0x2, R43 ;  /* 0x000000022c2a7824 */ /* 0x040fe400078e002b */
[----:B------:R-:W-:Y:S01]  /*15f0*/  IMAD.U32 R44, R44, 0x2, R21 ;  /* 0x000000022c2c7824 */ /* 0x000fe200078e0015 */
[----:B------:R-:W-:Y:S04]  /*1600*/  LDSM.16.M88.4 R16, [R17] ;  /* 0x000000001110783b */ /* 0x000fe80000000200 */
[----:B------:R-:W0:Y:S02]  /*1610*/  LDSM.16.MT88.4 R20, [R45] ;  /* 0x000000002d14783b */ /* 0x000e240000004200 */
[C---:B0-----:R-:W-:Y:S08]  /*1620*/  HMMA.16816.F32 R8, R16.reuse, R20, R8 ;  /* 0x000000141008723c */ /* 0x041ff00000001808 */
[----:B------:R-:W-:Y:S01]  /*1630*/  HMMA.16816.F32 R12, R16, R22, R12 ;  /* 0x00000016100c723c */ /* 0x000fe2000000180c */
[----:B------:R-:W-:Y:S04]  /*1640*/  LDSM.16.M88.4 R16, [R42] ;  /* 0x000000002a10783b */ /* 0x000fe80000000200 */
[----:B------:R-:W0:Y:S07]  /*1650*/  LDSM.16.MT88.4 R20, [R44] ;  /* 0x000000002c14783b */ /* 0x000e2e0000004200 */
[C---:B0-----:R-:W-:Y:S08]  /*1660*/  HMMA.16816.F32 R8, R16.reuse, R20, R8 ;  /* 0x000000141008723c */ /* 0x041ff00000001808 */
[----:B------:R-:W-:Y:S01]  /*1670*/  HMMA.16816.F32 R12, R16, R22, R12 ;  /* 0x00000016100c723c */ /* 0x000fe2000000180c */
[----:B------:R-:W-:-:S04]  /*1680*/  NOP ;  /* 0x0000000000007918 */ /* 0x000fc80000000000 */
[----:B------:R-:W-:-:S15]  /*1690*/  BRA.U UP0, `(.L_x_21) ;  /* 0xffffffed008c7547 */ /* 0x000fde000b83ffff */
.L_x_0:
[----:B------:R-:W0:Y:S01]  /*16a0*/  LDCU UR8, c[0x0][0x360] ;  /* 0x00006c00ff0877ac */ /* 0x000e220008000800 */
[----:B------:R-:W1:Y:S01]  /*16b0*/  S2UR UR5, SR_CgaCtaId ;  /* 0x00000000000579c3 */ /* 0x000e620000008800 */
[----:B------:R-:W-:Y:S01]  /*16c0*/  BSSY.RECONVERGENT B0, `(.L_x_22) ;  /* 0x0000048000007945 */ /* 0x000fe20003800200 */
[----:B------:R-:W-:Y:S01]  /*16d0*/  IMAD.SHL.U32 R39, R39, 0x40, RZ ;  /* 0x0000004027277824 */ /* 0x000fe200078e00ff */
[----:B------:R-:W-:Y:S01]  /*16e0*/  UMOV UR4, 0x400 ;  /* 0x0000040000047882 */ /* 0x000fe20000000000 */
[----:B------:R-:W2:Y:S01]  /*16f0*/  LDCU.64 UR14, c[0x0][0x398] ;  /* 0x00007300ff0e77ac */ /* 0x000ea20008000a00 */
[----:B------:R-:W-:Y:S01]  /*1700*/  UIADD3 UR4, UPT, UPT, UR4, 0x4000, URZ ;  /* 0x0000400004047890 */ /* 0x000fe2000fffe0ff */
[----:B------:R-:W3:Y:S01]  /*1710*/  LDCU.64 UR12, c[0x0][0x398] ;  /* 0x00007300ff0c77ac */ /* 0x000ee20008000a00 */
[----:B0-----:R-:W0:Y:S01]  /*1720*/  I2F.U32.RP R4, UR8 ;  /* 0x0000000800047d06 */ /* 0x001e220008209000 */
[----:B------:R-:W-:Y:S01]  /*1730*/  VIADD R0, R40, UR8 ;  /* 0x0000000828007c36 */ /* 0x000fe20008000000 */
[----:B------:R-:W-:-:S04]  /*1740*/  ISETP.NE.U32.AND P2, PT, RZ, UR8, PT ;  /* 0x00000008ff007c0c */ /* 0x000fc8000bf45070 */
[----:B------:R-:W-:Y:S01]  /*1750*/  LOP3.LUT R0, R0, 0xfff, RZ, 0x3c, !PT ;  /* 0x00000fff00007812 */ /* 0x000fe200078e3cff */
[----:B-1----:R-:W-:-:S04]  /*1760*/  ULEA UR4, UR5, UR4, 0x18 ;  /* 0x0000000405047291 */ /* 0x002fc8000f8ec0ff */
[----:B------:R-:W-:Y:S01]  /*1770*/  UIMAD UR6, UR8, 0xc, UR4 ;  /* 0x0000000c080678a4 */ /* 0x000fe2000f8e0204 */
[----:B0-----:R-:W0:Y:S02]  /*1780*/  MUFU.RCP R4, R4 ;  /* 0x0000000400047308 */ /* 0x001e240000001000 */
[----:B0-----:R-:W-:Y:S02]  /*1790*/  VIADD R2, R4, 0xffffffe ;  /* 0x0ffffffe04027836 */ /* 0x001fe40000000000 */
[----:B------:R-:W0:Y:S04]  /*17a0*/  S2R R4, SR_LANEID ;  /* 0x0000000000047919 */ /* 0x000e280000000000 */
[----:B------:R1:W4:Y:S02]  /*17b0*/  F2I.FTZ.U32.TRUNC.NTZ R3, R2 ;  /* 0x0000000200037305 */ /* 0x000324000021f000 */
[----:B-1----:R-:W-:-:S02]  /*17c0*/  IMAD.MOV.U32 R2, RZ, RZ, RZ ;  /* 0x000000ffff027224 */ /* 0x002fc400078e00ff */
[----:B----4-:R-:W-:-:S04]  /*17d0*/  IMAD.MOV R5, RZ, RZ, -R3 ;  /* 0x000000ffff057224 */ /* 0x010fc800078e0a03 */
[----:B------:R-:W-:-:S04]  /*17e0*/  IMAD R5, R5, UR8, RZ ;  /* 0x0000000805057c24 */ /* 0x000fc8000f8e02ff */
[----:B------:R-:W-:Y:S02]  /*17f0*/  IMAD.HI.U32 R3, R3, R5, R2 ;  /* 0x0000000503037227 */ /* 0x000fe400078e0002 */
[----:B------:R-:W1:Y:S04]  /*1800*/  S2R R5, SR_TID.X ;  /* 0x0000000000057919 */ /* 0x000e680000002100 */
[----:B------:R-:W-:-:S04]  /*1810*/  IMAD.HI.U32 R6, R3, R0, RZ ;  /* 0x0000000003067227 */ /* 0x000fc800078e00ff */
[----:B------:R-:W-:-:S04]  /*1820*/  IMAD.MOV R3, RZ, RZ, -R6 ;  /* 0x000000ffff037224 */ /* 0x000fc800078e0a06 */
[----:B------:R-:W-:-:S05]  /*1830*/  IMAD R0, R3, UR8, R0 ;  /* 0x0000000803007c24 */ /* 0x000fca000f8e0200 */
[----:B------:R-:W-:-:S13]  /*1840*/  ISETP.GE.U32.AND P0, PT, R0, UR8, PT ;  /* 0x0000000800007c0c */ /* 0x000fda000bf06070 */
[----:B------:R-:W-:Y:S01]  /*1850*/  @P0 VIADD R0, R0, -UR8 ;  /* 0x8000000800000c36 */ /* 0x000fe20008000000 */
[--C-:B-1----:R-:W-:Y:S01]  /*1860*/  SHF.R.U32.HI R3, RZ, 0x5, R5.reuse ;  /* 0x00000005ff037819 */ /* 0x102fe20000011605 */
[----:B------:R-:W-:Y:S01]  /*1870*/  @P0 VIADD R6, R6, 0x1 ;  /* 0x0000000106060836 */ /* 0x000fe20000000000 */
[----:B------:R-:W-:Y:S02]  /*1880*/  SHF.R.U32.HI R2, RZ, 0x7, R5 ;  /* 0x00000007ff027819 */ /* 0x000fe40000011605 */
[----:B------:R-:W-:Y:S02]  /*1890*/  ISETP.GE.U32.AND P1, PT, R0, UR8, PT ;  /* 0x0000000800007c0c */ /* 0x000fe4000bf26070 */
[----:B------:R-:W-:Y:S02]  /*18a0*/  LOP3.LUT R5, R3, 0x3, RZ, 0xc0, !PT ;  /* 0x0000000303057812 */ /* 0x000fe400078ec0ff */
[----:B0-----:R-:W-:Y:S02]  /*18b0*/  SHF.R.U32.HI R0, RZ, 0x2, R4 ;  /* 0x00000002ff007819 */ /* 0x001fe40000011604 */
[----:B------:R-:W-:Y:S01]  /*18c0*/  LOP3.LUT R3, R4, 0x3, RZ, 0xc0, !PT ;  /* 0x0000000304037812 */ /* 0x000fe200078ec0ff */
[----:B------:R-:W-:-:S04]  /*18d0*/  IMAD R2, R2, 0x40, R5 ;  /* 0x0000004002027824 */ /* 0x000fc800078e0205 */
[----:B------:R-:W-:Y:S01]  /*18e0*/  IMAD R5, R0, 0x20, R3 ;  /* 0x0000002000057824 */ /* 0x000fe200078e0203 */
[----:B------:R-:W-:Y:S01]  /*18f0*/  LEA R0, R2, UR4, 0x6 ;  /* 0x0000000402007c11 */ /* 0x000fe2000f8e30ff */
[----:B------:R-:W-:Y:S01]  /*1900*/  @P1 VIADD R6, R6, 0x1 ;  /* 0x0000000106061836 */ /* 0x000fe20000000000 */
[----:B------:R-:W-:Y:S01]  /*1910*/  @!P2 LOP3.LUT R6, RZ, UR8, RZ, 0x33, !PT ;  /* 0x00000008ff06ac12 */ /* 0x000fe2000f8e33ff */
[----:B------:R-:W0:Y:S02]  /*1920*/  LDC R3, c[0x0][0x360] ;  /* 0x0000d800ff037b82 */ /* 0x000e240000000800 */
[----:B------:R-:W-:Y:S01]  /*1930*/  IMAD.U32 R0, R5, 0x8, R0 ;  /* 0x0000000805007824 */ /* 0x000fe200078e0000 */
[----:B------:R-:W-:-:S04]  /*1940*/  LOP3.LUT R17, R6, 0x3, RZ, 0xc0, !PT ;  /* 0x0000000306117812 */ /* 0x000fc800078ec0ff */
[----:B------:R-:W-:Y:S01]  /*1950*/  ISETP.NE.AND P0, PT, R17, 0x2, PT ;  /* 0x000000021100780c */ /* 0x000fe20003f05270 */
[----:B------:R1:W-:Y:S04]  /*1960*/  STS.64 [R0], R8 ;  /* 0x0000000800007388 */ /* 0x0003e80000000a00 */
[----:B------:R1:W-:Y:S04]  /*1970*/  STS.64 [R0+0x800], R10 ;  /* 0x0008000a00007388 */ /* 0x0003e80000000a00 */
[----:B------:R1:W-:Y:S04]  /*1980*/  STS.64 [R0+0x20], R12 ;  /* 0x0000200c00007388 */ /* 0x0003e80000000a00 */
[----:B------:R1:W-:Y:S01]  /*1990*/  STS.64 [R0+0x820], R14 ;  /* 0x0008200e00007388 */ /* 0x0003e20000000a00 */
[----:B------:R-:W-:Y:S06]  /*19a0*/  BAR.SYNC.DEFER_BLOCKING 0x0 ;  /* 0x0000000000007b1d */ /* 0x000fec0000010000 */
[----:B--23--:R-:W-:Y:S05]  /*19b0*/  @!P0 BRA `(.L_x_23) ;  /* 0x0000000000608947 */ /* 0x00cfea0003800000 */
[----:B-1----:R-:W-:-:S07]  /*19c0*/  IMAD.MOV.U32 R0, RZ, RZ, RZ ;  /* 0x000000ffff007224 */ /* 0x002fce00078e00ff */
.L_x_24:
[C---:B------:R-:W-:Y:S02]  /*19d0*/  LOP3.LUT R2, R40.reuse, 0x3f, RZ, 0xc0, !PT ;  /* 0x0000003f28027812 */ /* 0x040fe400078ec0ff */
[----:B------:R-:W-:Y:S02]  /*19e0*/  LEA.HI R7, R40, R39, RZ, 0x1a ;  /* 0x0000002728077211 */ /* 0x000fe400078fd0ff */
[----:B------:R-:W-:-:S04]  /*19f0*/  LEA R2, R37, R2, 0x6 ;  /* 0x0000000225027211 */ /* 0x000fc800078e30ff */
[----:B------:R-:W-:-:S04]  /*1a00*/  ISETP.GE.AND P0, PT, R2, UR13, PT ;  /* 0x0000000d02007c0c */ /* 0x000fc8000bf06270 */
[----:B------:R-:W-:-:S13]  /*1a10*/  ISETP.GE.OR P0, PT, R7, UR12, P0 ;  /* 0x0000000c07007c0c */ /* 0x000fda0008706670 */
[----:B------:R-:W1:Y:S01]  /*1a20*/  @!P0 LDC.64 R4, c[0x0][0x390] ;  /* 0x0000e400ff048b82 */ /* 0x000e620000000a00 */
[----:B------:R-:W-:-:S07]  /*1a30*/  @!P0 IMAD R7, R7, UR13, R2 ;  /* 0x0000000d07078c24 */ /* 0x000fce000f8e0202 */
[----:B------:R-:W2:Y:S01]  /*1a40*/  @!P0 LDC R8, c[0x0][0x3a8] ;  /* 0x0000ea00ff088b82 */ /* 0x000ea20000000800 */
[----:B-1----:R-:W-:Y:S01]  /*1a50*/  @!P0 IMAD.WIDE R4, R7, 0x2, R4 ;  /* 0x0000000207048825 */ /* 0x002fe200078e0204 */
[----:B------:R-:W-:-:S06]  /*1a60*/  @!P0 LEA R6, R40, UR4, 0x2 ;  /* 0x0000000428068c11 */ /* 0x000fcc000f8e10ff */
[----:B------:R-:W1:Y:S01]  /*1a70*/  @!P0 LDC R7, c[0x0][0x3a4] ;  /* 0x0000e900ff078b82 */ /* 0x000e620000000800 */
[----:B------:R-:W3:Y:S01]  /*1a80*/  @!P0 LDG.E.U16 R2, desc[UR10][R4.64] ;  /* 0x0000000a04028981 */ /* 0x000ee2000c1e1500 */
[----:B------:R-:W-:Y:S02]  /*1a90*/  VIADD R0, R0, 0x1 ;  /* 0x0000000100007836 */ /* 0x000fe40000000000 */
[----:B------:R-:W-:Y:S01]  /*1aa0*/  VIADD R40, R40, UR8 ;  /* 0x0000000828287c36 */ /* 0x000fe20008000000 */
[----:B------:R-:W1:Y:S02]  /*1ab0*/  @!P0 LDS R6, [R6] ;  /* 0x0000000006068984 */ /* 0x000e640000000800 */
[----:B-1----:R-:W-:Y:S01]  /*1ac0*/  @!P0 FMUL R7, R6, R7 ;  /* 0x0000000706078220 */ /* 0x002fe20000400000 */
[----:B---3--:R-:W-:-:S05]  /*1ad0*/  @!P0 HADD2.F32 R2, -RZ, R2.H0_H0 ;  /* 0x20000002ff028230 */ /* 0x008fca0000004100 */
[----:B--2---:R-:W-:-:S05]  /*1ae0*/  @!P0 FFMA R2, R2, R8, R7 ;  /* 0x0000000802028223 */ /* 0x004fca0000000007 */
[----:B------:R-:W-:-:S05]  /*1af0*/  @!P0 F2FP.F16.F32.PACK_AB R2, RZ, R2 ;  /* 0x00000002ff02823e */ /* 0x000fca00000000ff */
[----:B------:R1:W-:Y:S02]  /*1b00*/  @!P0 STG.E.U16 desc[UR10][R4.64], R2 ;  /* 0x0000000204008986 */ /* 0x0003e4000c10150a */
[----:B-1----:R-:W-:-:S04]  /*1b10*/  LOP3.LUT R2, R17, R0, RZ, 0x3c, !PT ;  /* 0x0000000011027212 */ /* 0x002fc800078e3cff */
[----:B------:R-:W-:-:S13]  /*1b20*/  ISETP.NE.AND P0, PT, R2, 0x2, PT ;  /* 0x000000020200780c */ /* 0x000fda0003f05270 */
[----:B------:R-:W-:Y:S05]  /*1b30*/  @P0 BRA `(.L_x_24) ;  /* 0xfffffffc00a40947 */ /* 0x000fea000383ffff */
.L_x_23:
[----:B------:R-:W-:Y:S05]  /*1b40*/  BSYNC.RECONVERGENT B0 ;  /* 0x0000000000007941 */ /* 0x000fea0003800200 */
.L_x_22:
[C-C-:B01----:R-:W-:Y:S01]  /*1b50*/  IMAD R0, R3.reuse, 0x2, R40.reuse ;  /* 0x0000000203007824 */ /* 0x143fe200078e0228 */
[----:B------:R-:W-:Y:S01]  /*1b60*/  ULEA UR5, UR8, UR4, 0x3 ;  /* 0x0000000408057291 */ /* 0x000fe2000f8e18ff */
[C---:B------:R-:W-:Y:S01]  /*1b70*/  IMAD.SHL.U32 R4, R40.reuse, 0x4, RZ ;  /* 0x0000000428047824 */ /* 0x040fe200078e00ff */
[----:B------:R-:W-:Y:S01]  /*1b80*/  ULEA UR7, UR8, UR4, 0x2 ;  /* 0x0000000408077291 */ /* 0x000fe2000f8e10ff */
[----:B------:R-:W-:Y:S02]  /*1b90*/  IMAD R2, R3, 0x3, R40 ;  /* 0x0000000303027824 */ /* 0x000fe400078e0228 */
[----:B------:R-:W-:-:S09]  /*1ba0*/  VIADD R6, R40, UR8 ;  /* 0x0000000828067c36 */ /* 0x000fd20008000000 */
.L_x_25:
[C---:B------:R-:W-:Y:S02]  /*1bb0*/  LOP3.LUT R8, R40.reuse, 0x3f, RZ, 0xc0, !PT ;  /* 0x0000003f28087812 */ /* 0x040fe400078ec0ff */
[----:B------:R-:W-:-:S03]  /*1bc0*/  LEA.HI R5, R40, R39, RZ, 0x1a ;  /* 0x0000002728057211 */ /* 0x000fc600078fd0ff */
[----:B------:R-:W-:-:S05]  /*1bd0*/  IMAD R10, R37, 0x40, R8 ;  /* 0x00000040250a7824 */ /* 0x000fca00078e0208 */
[----:B------:R-:W-:-:S04]  /*1be0*/  ISETP.GE.AND P0, PT, R10, UR15, PT ;  /* 0x0000000f0a007c0c */ /* 0x000fc8000bf06270 */
[----:B------:R-:W-:-:S13]  /*1bf0*/  ISETP.GE.OR P1, PT, R5, UR14, P0 ;  /* 0x0000000e05007c0c */ /* 0x000fda0008726670 */
[----:B------:R-:W0:Y:S01]  /*1c00*/  @!P1 LDC.64 R8, c[0x0][0x390] ;  /* 0x0000e400ff089b82 */ /* 0x000e220000000a00 */
[----:B------:R-:W-:Y:S01]  /*1c10*/  @!P1 IMAD R5, R5, UR15, R10 ;  /* 0x0000000f05059c24 */ /* 0x000fe2000f8e020a */
[----:B------:R-:W1:Y:S01]  /*1c20*/  @!P1 LDS R7, [R4+UR4] ;  /* 0x0000000404079984 */ /* 0x000e620008000800 */
[----:B------:R-:W-:-:S05]  /*1c30*/  LEA.HI R13, R6, R39, RZ, 0x1a ;  /* 0x00000027060d7211 */ /* 0x000fca00078fd0ff */
[----:B------:R-:W1:Y:S08]  /*1c40*/  @!P1 LDC R12, c[0x0][0x3a4] ;  /* 0x0000e900ff0c9b82 */ /* 0x000e700000000800 */
[----:B------:R-:W2:Y:S01]  /*1c50*/  @!P1 LDC R15, c[0x0][0x3a8] ;  /* 0x0000ea00ff0f9b82 */ /* 0x000ea20000000800 */
[----:B0-----:R-:W-:-:S05]  /*1c60*/  @!P1 IMAD.WIDE R8, R5, 0x2, R8 ;  /* 0x0000000205089825 */ /* 0x001fca00078e0208 */
[----:B------:R-:W3:Y:S01]  /*1c70*/  @!P1 LDG.E.U16 R5, desc[UR10][R8.64] ;  /* 0x0000000a08059981 */ /* 0x000ee2000c1e1500 */
[----:B------:R-:W-:-:S05]  /*1c80*/  LOP3.LUT R10, R6, 0x3f, RZ, 0xc0, !PT ;  /* 0x0000003f060a7812 */ /* 0x000fca00078ec0ff */
[----:B------:R-:W-:-:S05]  /*1c90*/  IMAD R14, R37, 0x40, R10 ;  /* 0x00000040250e7824 */ /* 0x000fca00078e020a */
[----:B------:R-:W-:Y:S01]  /*1ca0*/  ISETP.GE.AND P0, PT, R14, UR15, PT ;  /* 0x0000000f0e007c0c */ /* 0x000fe2000bf06270 */
[----:B-1----:R-:W-:-:S03]  /*1cb0*/  @!P1 FMUL R12, R7, R12 ;  /* 0x0000000c070c9220 */ /* 0x002fc60000400000 */
[----:B------:R-:W-:-:S13]  /*1cc0*/  ISETP.GE.OR P0, PT, R13, UR14, P0 ;  /* 0x0000000e0d007c0c */ /* 0x000fda0008706670 */
[----:B------:R-:W0:Y:S01]  /*1cd0*/  @!P0 LDC.64 R10, c[0x0][0x390] ;  /* 0x0000e400ff0a8b82 */ /* 0x000e220000000a00 */
[----:B------:R-:W-:-:S07]  /*1ce0*/  @!P0 IMAD R7, R13, UR15, R14 ;  /* 0x0000000f0d078c24 */ /* 0x000fce000f8e020e */
[----:B------:R-:W1:Y:S08]  /*1cf0*/  @!P0 LDC R16, c[0x0][0x3a4] ;  /* 0x0000e900ff108b82 */ /* 0x000e700000000800 */
[----:B------:R-:W4:Y:S01]  /*1d00*/  @!P0 LDC R17, c[0x0][0x3a8] ;  /* 0x0000ea00ff118b82 */ /* 0x000f220000000800 */
[----:B0-----:R-:W-:Y:S02]  /*1d10*/  @!P0 IMAD.WIDE R10, R7, 0x2, R10 ;  /* 0x00000002070a8825 */ /* 0x001fe400078e020a */
[----:B------:R-:W1:Y:S02]  /*1d20*/  @!P0 LDS R7, [R4+UR7] ;  /* 0x0000000704078984 */ /* 0x000e640008000800 */
[----:B---3--:R-:W-:-:S05]  /*1d30*/  @!P1 HADD2.F32 R5, -RZ, R5.H0_H0 ;  /* 0x20000005ff059230 */ /* 0x008fca0000004100 */
[----:B--2---:R-:W-:-:S05]  /*1d40*/  @!P1 FFMA R5, R5, R15, R12 ;  /* 0x0000000f05059223 */ /* 0x004fca000000000c */
[----:B------:R-:W-:-:S04]  /*1d50*/  @!P1 F2FP.F16.F32.PACK_AB R5, RZ, R5 ;  /* 0x00000005ff05923e */ /* 0x000fc800000000ff */
[----:B------:R-:W-:-:S05]  /*1d60*/  PRMT R13, R5, 0x7610, R13 ;  /* 0x00007610050d7816 */ /* 0x000fca000000000d */
[----:B------:R1:W-:Y:S04]  /*1d70*/  @!P1 STG.E.U16 desc[UR10][R8.64], R13 ;  /* 0x0000000d08009986 */ /* 0x0003e8000c10150a */
[----:B------:R-:W2:Y:S01]  /*1d80*/  @!P0 LDG.E.U16 R5, desc[UR10][R10.64] ;  /* 0x0000000a0a058981 */ /* 0x000ea2000c1e1500 */
[C---:B------:R-:W-:Y:S02]  /*1d90*/  LOP3.LUT R12, R0.reuse, 0x3f, RZ, 0xc0, !PT ;  /* 0x0000003f000c7812 */ /* 0x040fe400078ec0ff */
[----:B------:R-:W-:-:S03]  /*1da0*/  LEA.HI R14, R0, R39, RZ, 0x1a ;  /* 0x00000027000e7211 */ /* 0x000fc600078fd0ff */
[----:B------:R-:W-:Y:S02]  /*1db0*/  IMAD R15, R37, 0x40, R12 ;  /* 0x00000040250f7824 */ /* 0x000fe400078e020c */
[----:B-1----:R-:W-:-:S03]  /*1dc0*/  @!P0 FMUL R8, R7, R16 ;  /* 0x0000001007088220 */ /* 0x002fc60000400000 */
[----:B------:R-:W-:-:S04]  /*1dd0*/  ISETP.GE.AND P1, PT, R15, UR15, PT ;  /* 0x0000000f0f007c0c */ /* 0x000fc8000bf26270 */
[----:B------:R-:W-:-:S13]  /*1de0*/  ISETP.GE.OR P1, PT, R14, UR14, P1 ;  /* 0x0000000e0e007c0c */ /* 0x000fda0008f26670 */
[----:B------:R-:W0:Y:S01]  /*1df0*/  @!P1 LDC.64 R12, c[0x0][0x390] ;  /* 0x0000e400ff0c9b82 */ /* 0x000e220000000a00 */
[----:B------:R-:W-:Y:S01]  /*1e00*/  @!P1 IMAD R9, R14, UR15, R15 ;  /* 0x0000000f0e099c24 */ /* 0x000fe2000f8e020f */
[----:B------:R-:W1:Y:S01]  /*1e10*/  @!P1 LDS R7, [R4+UR5] ;  /* 0x0000000504079984 */ /* 0x000e620008000800 */
[----:B--2---:R-:W-:-:S05]  /*1e20*/  @!P0 HADD2.F32 R5, -RZ, R5.H0_H0 ;  /* 0x20000005ff058230 */ /* 0x004fca0000004100 */
[----:B------:R-:W1:Y:S01]  /*1e30*/  @!P1 LDC R16, c[0x0][0x3a4] ;  /* 0x0000e900ff109b82 */ /* 0x000e620000000800 */
[----:B----4-:R-:W-:Y:S01]  /*1e40*/  @!P0 FFMA R5, R5, R17, R8 ;  /* 0x0000001105058223 */ /* 0x010fe20000000008 */
[----:B0-----:R-:W-:Y:S01]  /*1e50*/  @!P1 IMAD.WIDE R8, R9, 0x2, R12 ;  /* 0x0000000209089825 */ /* 0x001fe200078e020c */
[----:B------:R-:W-:-:S05]  /*1e60*/  LEA.HI R14, R2, R39, RZ, 0x1a ;  /* 0x00000027020e7211 */ /* 0x000fca00078fd0ff */
[----:B------:R-:W0:Y:S01]  /*1e70*/  @!P1 LDC R17, c[0x0][0x3a8] ;  /* 0x0000ea00ff119b82 */ /* 0x000e220000000800 */
[----:B------:R-:W-:-:S05]  /*1e80*/  @!P0 F2FP.F16.F32.PACK_AB R5, RZ, R5 ;  /* 0x00000005ff05823e */ /* 0x000fca00000000ff */
[----:B------:R2:W-:Y:S04]  /*1e90*/  @!P0 STG.E.U16 desc[UR10][R10.64], R5 ;  /* 0x000000050a008986 */ /* 0x0005e8000c10150a */
[----:B--2---:R-:W2:Y:S01]  /*1ea0*/  @!P1 LDG.E.U16 R5, desc[UR10][R8.64] ;  /* 0x0000000a08059981 */ /* 0x004ea2000c1e1500 */
[----:B------:R-:W-:Y:S01]  /*1eb0*/  LOP3.LUT R12, R2, 0x3f, RZ, 0xc0, !PT ;  /* 0x0000003f020c7812 */ /* 0x000fe200078ec0ff */
[----:B-1----:R-:W-:-:S04]  /*1ec0*/  @!P1 FMUL R10, R7, R16 ;  /* 0x00000010070a9220 */ /* 0x002fc80000400000 */
[----:B------:R-:W-:-:S05]  /*1ed0*/  IMAD R15, R37, 0x40, R12 ;  /* 0x00000040250f7824 */ /* 0x000fca00078e020c */
[----:B------:R-:W-:-:S04]  /*1ee0*/  ISETP.GE.AND P0, PT, R15, UR15, PT ;  /* 0x0000000f0f007c0c */ /* 0x000fc8000bf06270 */
[----:B------:R-:W-:-:S13]  /*1ef0*/  ISETP.GE.OR P0, PT, R14, UR14, P0 ;  /* 0x0000000e0e007c0c */ /* 0x000fda0008706670 */
[----:B------:R-:W1:Y:S01]  /*1f00*/  @!P0 LDC.64 R12, c[0x0][0x390] ;  /* 0x0000e400ff0c8b82 */ /* 0x000e620000000a00 */
[----:B------:R-:W-:Y:S01]  /*1f10*/  @!P0 IMAD R11, R14, UR15, R15 ;  /* 0x0000000f0e0b8c24 */ /* 0x000fe2000f8e020f */
[----:B------:R3:W4:Y:S01]  /*1f20*/  @!P0 LDS R7, [R4+UR6] ;  /* 0x0000000604078984 */ /* 0x0007220008000800 */
[----:B--2---:R-:W-:-:S05]  /*1f30*/  @!P1 HADD2.F32 R5, -RZ, R5.H0_H0 ;  /* 0x20000005ff059230 */ /* 0x004fca0000004100 */
[----:B0-----:R-:W-:Y:S01]  /*1f40*/  @!P1 FFMA R5, R5, R17, R10 ;  /* 0x0000001105059223 */ /* 0x001fe2000000000a */
[----:B-1----:R-:W-:Y:S02]  /*1f50*/  @!P0 IMAD.WIDE R10, R11, 0x2, R12 ;  /* 0x000000020b0a8825 */ /* 0x002fe400078e020c */
[----:B------:R-:W4:Y:S02]  /*1f60*/  @!P0 LDC R12, c[0x0][0x3a4] ;  /* 0x0000e900ff0c8b82 */ /* 0x000f240000000800 */
[----:B------:R-:W-:-:S04]  /*1f70*/  @!P1 F2FP.F16.F32.PACK_AB R5, RZ, R5 ;  /* 0x00000005ff05923e */ /* 0x000fc800000000ff */
[----:B------:R-:W-:Y:S02]  /*1f80*/  PRMT R14, R5, 0x7610, R14 ;  /* 0x00007610050e7816 */ /* 0x000fe4000000000e */
[----:B------:R-:W0:Y:S03]  /*1f90*/  @!P0 LDC R13, c[0x0][0x3a8] ;  /* 0x0000ea00ff0d8b82 */ /* 0x000e260000000800 */
[----:B------:R1:W-:Y:S04]  /*1fa0*/  @!P1 STG.E.U16 desc[UR10][R8.64], R14 ;  /* 0x0000000e08009986 */ /* 0x0003e8000c10150a */
[----:B------:R-:W2:Y:S01]  /*1fb0*/  @!P0 LDG.E.U16 R5, desc[UR10][R10.64] ;  /* 0x0000000a0a058981 */ /* 0x000ea2000c1e1500 */
[----:B------:R-:W-:Y:S01]  /*1fc0*/  IADD3 R40, PT, PT, R40, UR8, R3 ;  /* 0x0000000828287c10 */ /* 0x000fe2000fffe003 */
[----:B------:R-:W-:-:S02]  /*1fd0*/  IMAD R0, R3, 0x4, R0 ;  /* 0x0000000403007824 */ /* 0x000fc400078e0200 */
[C---:B------:R-:W-:Y:S01]  /*1fe0*/  IMAD R2, R3.reuse, 0x4, R2 ;  /* 0x0000000403027824 */ /* 0x040fe200078e0202 */
[----:B------:R-:W-:Y:S01]  /*1ff0*/  IADD3 R40, PT, PT, R40, UR8, R3 ;  /* 0x0000000828287c10 */ /* 0x000fe2000fffe003 */
[C---:B------:R-:W-:Y:S02]  /*2000*/  IMAD R6, R3.reuse, 0x4, R6 ;  /* 0x0000000403067824 */ /* 0x040fe400078e0206 */
[----:B---3--:R-:W-:Y:S02]  /*2010*/  IMAD R4, R3, 0x10, R4 ;  /* 0x0000001003047824 */ /* 0x008fe400078e0204 */
[----:B----4-:R-:W-:Y:S01]  /*2020*/  @!P0 FMUL R12, R7, R12 ;  /* 0x0000000c070c8220 */ /* 0x010fe20000400000 */
[----:B--2---:R-:W-:-:S05]  /*2030*/  @!P0 HADD2.F32 R5, -RZ, R5.H0_H0 ;  /* 0x20000005ff058230 */ /* 0x004fca0000004100 */
[----:B0-----:R-:W-:-:S05]  /*2040*/  @!P0 FFMA R5, R5, R13, R12 ;  /* 0x0000000d05058223 */ /* 0x001fca000000000c */
[----:B------:R-:W-:-:S05]  /*2050*/  @!P0 F2FP.F16.F32.PACK_AB R5, RZ, R5 ;  /* 0x00000005ff05823e */ /* 0x000fca00000000ff */
[----:B------:R1:W-:Y:S01]  /*2060*/  @!P0 STG.E.U16 desc[UR10][R10.64], R5 ;  /* 0x000000050a008986 */ /* 0x0003e2000c10150a */
[----:B------:R-:W-:-:S13]  /*2070*/  ISETP.GE.U32.AND P0, PT, R40, 0x1000, PT ;  /* 0x000010002800780c */ /* 0x000fda0003f06070 */
[----:B-1----:R-:W-:Y:S05]  /*2080*/  @!P0 BRA `(.L_x_25) ;  /* 0xfffffff800c88947 */ /* 0x002fea000383ffff */
[----:B------:R-:W-:Y:S05]  /*2090*/  EXIT ;  /* 0x000000000000794d */ /* 0x000fea0003800000 */
        .weak           $__internal_0_$__cuda_sm20_div_u16
        .type           $__internal_0_$__cuda_sm20_div_u16,@function
        .size           $__internal_0_$__cuda_sm20_div_u16,(.L_x_56 - $__internal_0_$__cuda_sm20_div_u16)
$__internal_0_$__cuda_sm20_div_u16:
[----:B------:R-:W0:Y:S01]  /*20a0*/  I2F.U16 R0, R2 ;  /* 0x0000000200007306 */ /* 0x000e220000101000 */
[----:B------:R-:W-:Y:S01]  /*20b0*/  IMAD.MOV.U32 R3, RZ, RZ, 0x4b800000 ;  /* 0x4b800000ff037424 */ /* 0x000fe200078e00ff */
[C---:B0-----:R-:W-:Y:S02]  /*20c0*/  FSETP.GEU.AND P1, PT, |R0|.reuse, 1.175494350822287508e-38, PT ;  /* 0x008000000000780b */ /* 0x041fe40003f2e200 */
[----:B------:R-:W-:Y:S02]  /*20d0*/  FSETP.GT.AND P0, PT, |R0|, 8.50705917302346158658e+37, PT ;  /* 0x7e8000000000780b */ /* 0x000fe40003f04200 */
[----:B------:R-:W-:-:S04]  /*20e0*/  FSEL R3, R3, 1, !P1 ;  /* 0x3f80000003037808 */ /* 0x000fc80004800000 */
[----:B------:R-:W-:Y:S02]  /*20f0*/  FSEL R3, R3, 0.25, !P0 ;  /* 0x3e80000003037808 */ /* 0x000fe40004000000 */
[----:B------:R-:W-:Y:S01]  /*2100*/  ISETP.NE.U32.AND P0, PT, R2, RZ, PT ;  /* 0x000000ff0200720c */ /* 0x000fe20003f05070 */
[----:B------:R-:W-:Y:S02]  /*2110*/  IMAD.MOV.U32 R2, RZ, RZ, R5 ;  /* 0x000000ffff027224 */ /* 0x000fe400078e0005 */
[----:B------:R-:W-:Y:S01]  /*2120*/  FMUL R4, R0, R3 ;  /* 0x0000000300047220 */ /* 0x000fe20000400000 */
[----:B------:R-:W-:-:S04]  /*2130*/  LOP3.LUT R0, R6, 0xffff, RZ, 0xc0, !PT ;  /* 0x0000ffff06007812 */ /* 0x000fc800078ec0ff */
[----:B------:R-:W-:Y:S01]  /*2140*/  I2FP.F32.U32.RZ R0, R0 ;  /* 0x0000000000007245 */ /* 0x000fe2000020d000 */
[----:B------:R-:W0:Y:S02]  /*2150*/  MUFU.RCP R4, R4 ;  /* 0x0000000400047308 */ /* 0x000e240000001000 */
[----:B0-----:R-:W-:-:S04]  /*2160*/  FMUL R3, R3, R4 ;  /* 0x0000000403037220 */ /* 0x001fc80000400000 */
[----:B------:R-:W-:-:S04]  /*2170*/  VIADD R3, R3, 0x2 ;  /* 0x0000000203037836 */ /* 0x000fc80000000000 */
[----:B------:R-:W-:Y:S01]  /*2180*/  FMUL.RZ R0, R0, R3 ;  /* 0x0000000300007220 */ /* 0x000fe2000040c000 */
[----:B------:R-:W-:-:S05]  /*2190*/  IMAD.MOV.U32 R3, RZ, RZ, 0x0 ;  /* 0x00000000ff037424 */ /* 0x000fca00078e00ff */
[----:B------:R-:W0:Y:S02]  /*21a0*/  F2I.U32.TRUNC.NTZ R0, R0 ;  /* 0x0000000000007305 */ /* 0x000e24000020f000 */
[----:B0-----:R-:W-:Y:S01]  /*21b0*/  LOP3.LUT R34, R0, 0xffff, RZ, 0xc0, !PT ;  /* 0x0000ffff00227812 */ /* 0x001fe200078ec0ff */
[----:B------:R-:W-:Y:S01]  /*21c0*/  @!P0 IMAD.MOV.U32 R34, RZ, RZ, -0x1 ;  /* 0xffffffffff228424 */ /* 0x000fe200078e00ff */
[----:B------:R-:W-:Y:S06]  /*21d0*/  RET.REL.NODEC R2 `(_Z13matmul_kernelILb0EEvPK6__halfS2_PS0_iiiff) ;  /* 0xffffffdc02887950 */ /* 0x000fec0003c3ffff */
.L_x_26:
[----:B------:R-:W-:-:S00]  /*21e0*/  BRA `(.L_x_26) ;  /* 0xfffffffc00fc7947 */ /* 0x000fc0000383ffff */
[----:B------:R-:W-:-:S00]  /*21f0*/  NOP ;  /* 0x0000000000007918 */ /* 0x000fc00000000000 */
        /* <DEDUP_REMOVED lines=8> */
.L_x_56:


//--------------------- .text._Z13matmul_kernelILb1EEvPK6__halfS2_PS0_iiiff --------------------------
	.section	.text._Z13matmul_kernelILb1EEvPK6__halfS2_PS0_iiiff,"ax",@progbits
	.align	128
        .global         _Z13matmul_kernelILb1EEvPK6__halfS2_PS0_iiiff
        .type           _Z13matmul_kernelILb1EEvPK6__halfS2_PS0_iiiff,@function
        .size           _Z13matmul_kernelILb1EEvPK6__halfS2_PS0_iiiff,(.L_x_57 - _Z13matmul_kernelILb1EEvPK6__halfS2_PS0_iiiff)
        .other          _Z13matmul_kernelILb1EEvPK6__halfS2_PS0_iiiff,@"STO_CUDA_ENTRY STV_DEFAULT"
_Z13matmul_kernelILb1EEvPK6__halfS2_PS0_iiiff:
.text._Z13matmul_kernelILb1EEvPK6__halfS2_PS0_iiiff:
        /* <DEDUP_REMOVED lines=14> */
[----:B------:R-:W-:Y:S02]  /*00e0*/  SHF.R.S32.HI R32, RZ, 0x6, R3 ;  /* 0x00000006ff207819 */ /* 0x000fe40000011403 */
[----:B---3--:R-:W-:Y:S02]  /*00f0*/  SHF.R.U32.HI R42, RZ, 0x5, R39 ;  /* 0x00000005ff2a7819 */ /* 0x008fe40000011627 */
[-C--:B------:R-:W-:Y:S02]  /*0100*/  IABS R7, R32.reuse ;  /* 0x0000002000077213 */ /* 0x080fe40000000000 */
[----:B------:R-:W-:-:S02]  /*0110*/  IABS R8, R32 ;  /* 0x0000002000087213 */ /* 0x000fc40000000000 */
[----:B------:R-:W0:Y:S01]  /*0120*/  I2F.RP R0, R7 ;  /* 0x0000000700007306 */ /* 0x000e220000209400 */
[----:B------:R-:W-:Y:S02]  /*0130*/  SHF.R.U32.HI R41, RZ, 0x7, R39 ;  /* 0x00000007ff297819 */ /* 0x000fe40000011627 */
[----:B------:R-:W-:-:S05]  /*0140*/  LOP3.LUT R40, R42, 0x3, RZ, 0xc0, !PT ;  /* 0x000000032a287812 */ /* 0x000fca00078ec0ff */
[----:B0-----:R-:W0:Y:S02]  /*0150*/  MUFU.RCP R0, R0 ;  /* 0x0000000000007308 */ /* 0x001e240000001000 */
[----:B0-----:R-:W-:Y:S02]  /*0160*/  VIADD R2, R0, 0xffffffe ;  /* 0x0ffffffe00027836 */ /* 0x001fe40000000000 */
[----:B------:R-:W-:-:S04]  /*0170*/  IMAD.MOV R0, RZ, RZ, -R8 ;  /* 0x000000ffff007224 */ /* 0x000fc800078e0a08 */
[----:B------:R0:W1:Y:S02]  /*0180*/  F2I.FTZ.U32.TRUNC.NTZ R3, R2 ;  /* 0x0000000200037305 */ /* 0x000064000021f000 */
[----:B0-----:R-:W-:Y:S02]  /*0190*/  IMAD.MOV.U32 R2, RZ, RZ, RZ ;  /* 0x000000ffff027224 */ /* 0x001fe400078e00ff */
[----:B-1----:R-:W-:-:S04]  /*01a0*/  IMAD.MOV R4, RZ, RZ, -R3 ;  /* 0x000000ffff047224 */ /* 0x002fc800078e0a03 */
[----:B------:R-:W-:Y:S02]  /*01b0*/  IMAD R9, R4, R7, RZ ;  /* 0x0000000704097224 */ /* 0x000fe400078e02ff */
[----:B------:R-:W-:Y:S02]  /*01c0*/  IMAD.MOV.U32 R4, RZ, RZ, R6 ;  /* 0x000000ffff047224 */ /* 0x000fe400078e0006 */
[----:B------:R-:W-:Y:S01]  /*01d0*/  IMAD.HI.U32 R3, R3, R9, R2 ;  /* 0x0000000903037227 */ /* 0x000fe200078e0002 */
[----:B------:R-:W-:-:S05]  /*01e0*/  CS2R R8, SRZ ;  /* 0x0000000000087805 */ /* 0x000fca000001ff00 */
        /* <DEDUP_REMOVED lines=11> */
[----:B------:R-:W-:-:S04]  /*02a0*/  @!P2 LOP3.LUT R33, RZ, R32, RZ, 0x33, !PT ;  /* 0x00000020ff21a212 */ /* 0x000fc800078e33ff */
[----:B------:R-:W-:-:S05]  /*02b0*/  IADD3 R0, PT, PT, -R33, RZ, RZ ;  /* 0x000000ff21007210 */ /* 0x000fca0007ffe1ff */
[----:B------:R-:W-:Y:S01]  /*02c0*/  IMAD R32, R32, R0, R5 ;  /* 0x0000000020207224 */ /* 0x000fe200078e0205 */
[----:B----4-:R-:W-:Y:S06]  /*02d0*/  BRA.U !UP0, `(.L_x_27) ;  /* 0x00000015082c7547 */ /* 0x010fec000b800000 */
        /* <DEDUP_REMOVED lines=8> */
[----:B------:R-:W-:-:S03]  /*0360*/  LOP3.LUT R2, R35, 0xffff, RZ, 0xc0, !PT ;  /* 0x0000ffff23027812 */ /* 0x000fc600078ec0ff */
[----:B------:R-:W-:Y:S01]  /*0370*/  IMAD.MOV R0, RZ, RZ, -R29 ;  /* 0x000000ffff007224 */ /* 0x000fe200078e0a1d */
[----:B-1----:R-:W-:-:S04]  /*0380*/  ULEA UR4, UR6, UR4, 0x18 ;  /* 0x0000000406047291 */ /* 0x002fc8000f8ec0ff */
[----:B------:R-:W-:Y:S01]  /*0390*/  PRMT R0, R0, 0x7710, RZ ;  /* 0x0000771000007816 */ /* 0x000fe200000000ff */
[----:B------:R-:W-:-:S04]  /*03a0*/  ULEA UR5, UR6, UR5, 0x18 ;  /* 0x0000000506057291 */ /* 0x000fc8000f8ec0ff */
[----:B------:R-:W-:Y:S01]  /*03b0*/  VIADD R0, R0, 0x7ff ;  /* 0x000007ff00007836 */ /* 0x000fe20000000000 */
[----:B------:R-:W-:Y:S02]  /*03c0*/  LEA R38, R41, UR4, 0xb ;  /* 0x0000000429267c11 */ /* 0x000fe4000f8e58ff */
[----:B------:R-:W-:Y:S02]  /*03d0*/  LEA R37, R40, UR5, 0x5 ;  /* 0x0000000528257c11 */ /* 0x000fe4000f8e28ff */
[----:B------:R-:W-:-:S07]  /*03e0*/  LOP3.LUT R6, R0, 0xffff, RZ, 0xc0, !PT ;  /* 0x0000ffff00067812 */ /* 0x000fce00078ec0ff */
[----:B------:R-:W-:Y:S05]  /*03f0*/  CALL.REL.NOINC `($__internal_1_$__cuda_sm20_div_u16) ;  /* 0x0000001c005c7944 */ /* 0x000fea0003c00000 */
[----:B------:R-:W0:Y:S01]  /*0400*/  LDCU UR8, c[0x0][0x3a0] ;  /* 0x00007400ff0877ac */ /* 0x000e220008000800 */
[-C--:B------:R-:W-:Y:S01]  /*0410*/  LOP3.LUT R0, R42, R31.reuse, RZ, 0xfc, !PT ;  /* 0x0000001f2a007212 */ /* 0x080fe200078efcff */
[C-C-:B------:R-:W-:Y:S01]  /*0420*/  IMAD.IADD R24, R29.reuse, 0x1, R35.reuse ;  /* 0x000000011d187824 */ /* 0x140fe200078e0223 */
[-C--:B------:R-:W-:Y:S01]  /*0430*/  LEA.HI R2, R29, R31.reuse, RZ, 0x1b ;  /* 0x0000001f1d027211 */ /* 0x080fe200078fd8ff */
[----:B------:R-:W1:Y:S01]  /*0440*/  LDCU.64 UR6, c[0x0][0x398] ;  /* 0x00007300ff0677ac */ /* 0x000e620008000a00 */
[----:B------:R-:W-:Y:S01]  /*0450*/  LOP3.LUT R27, R39, 0x1f, RZ, 0xc0, !PT ;  /* 0x0000001f271b7812 */ /* 0x000fe200078ec0ff */
[----:B------:R-:W-:Y:S01]  /*0460*/  IMAD.MOV.U32 R36, RZ, RZ, RZ ;  /* 0x000000ffff247224 */ /* 0x000fe200078e00ff */
[C---:B------:R-:W-:Y:S01]  /*0470*/  LEA.HI R3, R24.reuse, R31, RZ, 0x1b ;  /* 0x0000001f18037211 */ /* 0x040fe200078fd8ff */
[----:B------:R-:W-:Y:S01]  /*0480*/  IMAD.MOV.U32 R15, RZ, RZ, RZ ;  /* 0x000000ffff0f7224 */ /* 0x000fe200078e00ff */
[----:B------:R-:W-:Y:S01]  /*0490*/  LOP3.LUT R25, R29, 0x1f, RZ, 0xc0, !PT ;  /* 0x0000001f1d197812 */ /* 0x000fe200078ec0ff */
[C---:B------:R-:W-:Y:S01]  /*04a0*/  IMAD.IADD R6, R24.reuse, 0x1, R35 ;  /* 0x0000000118067824 */ /* 0x040fe200078e0223 */
[----:B------:R-:W-:-:S02]  /*04b0*/  LOP3.LUT R7, R24, 0x1f, RZ, 0xc0, !PT ;  /* 0x0000001f18077812 */ /* 0x000fc400078ec0ff */
[C---:B------:R-:W-:Y:S02]  /*04c0*/  LEA R4, R39.reuse, UR5, 0x2 ;  /* 0x0000000527047c11 */ /* 0x040fe4000f8e10ff */
[----:B------:R-:W-:Y:S02]  /*04d0*/  LOP3.LUT R28, R34, 0x3, RZ, 0xc0, !PT ;  /* 0x00000003221c7812 */ /* 0x000fe400078ec0ff */
[----:B------:R-:W-:Y:S01]  /*04e0*/  LEA R26, R39, UR4, 0x2 ;  /* 0x00000004271a7c11 */ /* 0x000fe2000f8e10ff */
[----:B0-----:R-:W-:Y:S01]  /*04f0*/  IMAD R0, R0, UR8, RZ ;  /* 0x0000000800007c24 */ /* 0x001fe2000f8e02ff */
[----:B------:R-:W-:Y:S01]  /*0500*/  LOP3.LUT R5, R30, 0x1f, R29, 0xf8, !PT ;  /* 0x0000001f1e057812 */ /* 0x000fe200078ef81d */
[----:B------:R-:W-:Y:S02]  /*0510*/  IMAD R2, R2, UR8, RZ ;  /* 0x0000000802027c24 */ /* 0x000fe4000f8e02ff */
[----:B------:R-:W-:Y:S01]  /*0520*/  IMAD R3, R3, UR8, RZ ;  /* 0x0000000803037c24 */ /* 0x000fe2000f8e02ff */
[----:B------:R-:W-:Y:S01]  /*0530*/  LEA.HI R0, R0, R0, RZ, 0x1 ;  /* 0x0000000000007211 */ /* 0x000fe200078f08ff */
[----:B-1----:R-:W-:Y:S01]  /*0540*/  UIMAD UR6, UR8, UR6, URZ ;  /* 0x00000006080672a4 */ /* 0x002fe2000f8e02ff */
[----:B------:R-:W-:Y:S01]  /*0550*/  LEA.HI R2, R2, R2, RZ, 0x1 ;  /* 0x0000000202027211 */ /* 0x000fe200078f08ff */
[----:B------:R-:W-:Y:S01]  /*0560*/  UIMAD UR7, UR7, UR8, URZ ;  /* 0x00000008070772a4 */ /* 0x000fe2000f8e02ff */
[----:B------:R-:W-:Y:S01]  /*0570*/  LEA.HI.SX32 R27, R0, R27, 0x1f ;  /* 0x0000001b001b7211 */ /* 0x000fe200078ffaff */
[----:B------:R-:W-:Y:S01]  /*0580*/  UIADD3 UR8, UPT, UPT, UR8, 0x3f, URZ ;  /* 0x0000003f08087890 */ /* 0x000fe2000fffe0ff */
[----:B------:R-:W-:Y:S01]  /*0590*/  LEA.HI R0, R3, R3, RZ, 0x1 ;  /* 0x0000000303007211 */ /* 0x000fe200078f08ff */
[----:B------:R-:W-:Y:S01]  /*05a0*/  ULEA.HI UR6, UR6, UR6, URZ, 0x1 ;  /* 0x0000000606067291 */ /* 0x000fe2000f8f08ff */
[----:B------:R-:W-:Y:S01]  /*05b0*/  LEA.HI.SX32 R25, R2, R25, 0x1f ;  /* 0x0000001902197211 */ /* 0x000fe200078ffaff */
[----:B------:R-:W-:Y:S01]  /*05c0*/  ULEA.HI UR7, UR7, UR7, URZ, 0x1 ;  /* 0x0000000707077291 */ /* 0x000fe2000f8f08ff */
[----:B------:R-:W-:Y:S01]  /*05d0*/  LEA.HI.SX32 R7, R0, R7, 0x1f ;  /* 0x0000000700077211 */ /* 0x000fe200078ffaff */
[----:B------:R-:W-:Y:S01]  /*05e0*/  USHF.R.U32.HI UR8, URZ, 0x6, UR8 ;  /* 0x00000006ff087899 */ /* 0x000fe20008011608 */
[C---:B------:R-:W-:Y:S01]  /*05f0*/  LOP3.LUT R3, R30.reuse, 0x1f, R39, 0xf8, !PT ;  /* 0x0000001f1e037812 */ /* 0x040fe200078ef827 */
[----:B------:R-:W-:Y:S01]  /*0600*/  USHF.R.S32.HI UR6, URZ, 0x1, UR6 ;  /* 0x00000001ff067899 */ /* 0x000fe20008011406 */
[----:B------:R-:W-:Y:S01]  /*0610*/  LEA R2, R35, R4, 0x2 ;  /* 0x0000000423027211 */ /* 0x000fe200078e10ff */
[----:B------:R-:W-:Y:S01]  /*0620*/  USHF.R.S32.HI UR7, URZ, 0x1, UR7 ;  /* 0x00000001ff077899 */ /* 0x000fe20008011407 */
[----:B------:R-:W-:-:S11]  /*0630*/  LOP3.LUT R0, R30, 0x1f, R24, 0xf8, !PT ;  /* 0x0000001f1e007812 */ /* 0x000fd600078ef818 */
.L_x_50:
[----:B------:R-:W-:Y:S01]  /*0640*/  ISETP.NE.AND P0, PT, R28, 0x2, PT ;  /* 0x000000021c00780c */ /* 0x000fe20003f05270 */
[----:B------:R-:W-:Y:S01]  /*0650*/  BSSY.RECONVERGENT B0, `(.L_x_28) ;  /* 0x000002a000007945 */ /* 0x000fe20003800200 */
[----:B------:R-:W-:-:S11]  /*0660*/  IMAD.MOV.U32 R19, RZ, RZ, R39 ;  /* 0x000000ffff137224 */ /* 0x000fd600078e0027 */
[----:B------:R-:W-:Y:S05]  /*0670*/  @!P0 BRA `(.L_x_29) ;  /* 0x00000000009c8947 */ /* 0x000fea0003800000 */
[----:B------:R-:W-:Y:S01]  /*0680*/  IMAD R19, R36, 0x20, R27 ;  /* 0x0000002024137824 */ /* 0x000fe200078e021b */
[----:B------:R-:W-:Y:S01]  /*0690*/  BSSY.RECONVERGENT B1, `(.L_x_30) ;  /* 0x0000007000017945 */ /* 0x000fe20003800200 */
[----:B------:R-:W-:-:S03]  /*06a0*/  IMAD.MOV.U32 R17, RZ, RZ, RZ ;  /* 0x000000ffff117224 */ /* 0x000fc600078e00ff */
[----:B------:R-:W-:-:S13]  /*06b0*/  ISETP.GE.AND P1, PT, R19, UR6, PT ;  /* 0x0000000613007c0c */ /* 0x000fda000bf26270 */
[----:B------:R-:W-:Y:S05]  /*06c0*/  @P1 BRA `(.L_x_31) ;  /* 0x00000000000c1947 */ /* 0x000fea0003800000 */
[----:B------:R-:W0:Y:S02]  /*06d0*/  LDC.64 R16, c[0x0][0x380] ;  /* 0x0000e000ff107b82 */ /* 0x000e240000000a00 */
[----:B0-----:R-:W-:-:S06]  /*06e0*/  IMAD.WIDE R16, R19, 0x4, R16 ;  /* 0x0000000413107825 */ /* 0x001fcc00078e0210 */
[----:B------:R0:W5:Y:S02]  /*06f0*/  LDG.E R17, desc[UR10][R16.64] ;  /* 0x0000000a10117981 */ /* 0x000164000c1e1900 */
.L_x_31:
[----:B------:R-:W-:Y:S05]  /*0700*/  BSYNC.RECONVERGENT B1 ;  /* 0x0000000000017941 */ /* 0x000fea0003800200 */
.L_x_30:
[----:B-----5:R1:W-:Y:S01]  /*0710*/  STS [R26], R17 ;  /* 0x000000111a007388 */ /* 0x0203e20000000800 */
[----:B------:R-:W-:Y:S01]  /*0720*/  ISETP.NE.AND P1, PT, R28, 0x3, PT ;  /* 0x000000031c00780c */ /* 0x000fe20003f25270 */
[----:B------:R-:W-:-:S12]  /*0730*/  IMAD.MOV.U32 R19, RZ, RZ, R29 ;  /* 0x000000ffff137224 */ /* 0x000fd800078e001d */
[----:B-1----:R-:W-:Y:S05]  /*0740*/  @!P1 BRA `(.L_x_29) ;  /* 0x0000000000689947 */ /* 0x002fea0003800000 */
[----:B------:R-:W-:Y:S01]  /*0750*/  IMAD R19, R36, 0x20, R25 ;  /* 0x0000002024137824 */ /* 0x000fe200078e0219 */
[----:B------:R-:W-:Y:S01]  /*0760*/  BSSY.RECONVERGENT B1, `(.L_x_32) ;  /* 0x0000008000017945 */ /* 0x000fe20003800200 */
[----:B------:R-:W-:Y:S02]  /*0770*/  IMAD R18, R35, 0x4, R26 ;  /* 0x0000000423127824 */ /* 0x000fe400078e021a */
[----:B0-----:R-:W-:Y:S01]  /*0780*/  IMAD.MOV.U32 R16, RZ, RZ, RZ ;  /* 0x000000ffff107224 */ /* 0x001fe200078e00ff */
[----:B------:R-:W-:-:S13]  /*0790*/  ISETP.GE.AND P1, PT, R19, UR6, PT ;  /* 0x0000000613007c0c */ /* 0x000fda000bf26270 */
[----:B------:R-:W-:Y:S05]  /*07a0*/  @P1 BRA `(.L_x_33) ;  /* 0x00000000000c1947 */ /* 0x000fea0003800000 */
[----:B------:R-:W0:Y:S02]  /*07b0*/  LDC.64 R16, c[0x0][0x380] ;  /* 0x0000e000ff107b82 */ /* 0x000e240000000a00 */
[----:B0-----:R-:W-:-:S06]  /*07c0*/  IMAD.WIDE R16, R19, 0x4, R16 ;  /* 0x0000000413107825 */ /* 0x001fcc00078e0210 */
[----:B------:R0:W5:Y:S02]  /*07d0*/  LDG.E R16, desc[UR10][R16.64] ;  /* 0x0000000a10107981 */ /* 0x000164000c1e1900 */
.L_x_33:
[----:B------:R-:W-:Y:S05]  /*07e0*/  BSYNC.RECONVERGENT B1 ;  /* 0x0000000000017941 */ /* 0x000fea0003800200 */
.L_x_32:
[----:B-----5:R1:W-:Y:S01]  /*07f0*/  STS [R18], R16 ;  /* 0x0000001012007388 */ /* 0x0203e20000000800 */
[----:B------:R-:W-:Y:S01]  /*0800*/  ISETP.NE.AND P1, PT, R28, RZ, PT ;  /* 0x000000ff1c00720c */ /* 0x000fe20003f25270 */
[----:B------:R-:W-:-:S12]  /*0810*/  IMAD.MOV.U32 R19, RZ, RZ, R24 ;  /* 0x000000ffff137224 */ /* 0x000fd800078e0018 */
[----:B-1----:R-:W-:Y:S05]  /*0820*/  @!P1 BRA `(.L_x_29) ;  /* 0x0000000000309947 */ /* 0x002fea0003800000 */
[----:B------:R-:W-:Y:S01]  /*0830*/  IMAD R19, R36, 0x20, R7 ;  /* 0x0000002024137824 */ /* 0x000fe200078e0207 */
[----:B------:R-:W-:Y:S01]  /*0840*/  BSSY.RECONVERGENT B1, `(.L_x_34) ;  /* 0x0000008000017945 */ /* 0x000fe20003800200 */
[----:B------:R-:W-:Y:S01]  /*0850*/  LEA R21, R35, R18, 0x2 ;  /* 0x0000001223157211 */ /* 0x000fe200078e10ff */
[----:B------:R-:W-:Y:S02]  /*0860*/  IMAD.MOV.U32 R16, RZ, RZ, RZ ;  /* 0x000000ffff107224 */ /* 0x000fe400078e00ff */
[----:B------:R-:W-:-:S13]  /*0870*/  ISETP.GE.AND P1, PT, R19, UR6, PT ;  /* 0x0000000613007c0c */ /* 0x000fda000bf26270 */
[----:B------:R-:W-:Y:S05]  /*0880*/  @P1 BRA `(.L_x_35) ;  /* 0x00000000000c1947 */ /* 0x000fea0003800000 */
[----:B0-----:R-:W0:Y:S02]  /*0890*/  LDC.64 R16, c[0x0][0x380] ;  /* 0x0000e000ff107b82 */ /* 0x001e240000000a00 */
[----:B0-----:R-:W-:-:S06]  /*08a0*/  IMAD.WIDE R16, R19, 0x4, R16 ;  /* 0x0000000413107825 */ /* 0x001fcc00078e0210 */
[----:B------:R1:W5:Y:S02]  /*08b0*/  LDG.E R16, desc[UR10][R16.64] ;  /* 0x0000000a10107981 */ /* 0x000364000c1e1900 */
.L_x_35:
[----:B------:R-:W-:Y:S05]  /*08c0*/  BSYNC.RECONVERGENT B1 ;  /* 0x0000000000017941 */ /* 0x000fea0003800200 */
.L_x_34:
[----:B-----5:R2:W-:Y:S01]  /*08d0*/  STS [R21], R16 ;  /* 0x0000001015007388 */ /* 0x0205e20000000800 */
[----:B------:R-:W-:-:S07]  /*08e0*/  IMAD.MOV.U32 R19, RZ, RZ, R6 ;  /* 0x000000ffff137224 */ /* 0x000fce00078e0006 */
.L_x_29:
[----:B------:R-:W-:Y:S05]  /*08f0*/  BSYNC.RECONVERGENT B0 ;  /* 0x0000000000007941 */ /* 0x000fea0003800200 */
.L_x_28:
[----:B0-2---:R-:W-:Y:S01]  /*0900*/  LOP3.LUT R16, R34, 0xffff, RZ, 0xc0, !PT ;  /* 0x0000ffff22107812 */ /* 0x005fe200078ec0ff */
[----:B------:R-:W0:Y:S01]  /*0910*/  LDCU UR9, c[0x0][0x3a0] ;  /* 0x00007400ff0977ac */ /* 0x000e220008000800 */
[----:B------:R-:W-:Y:S02]  /*0920*/  BSSY.RECONVERGENT B0, `(.L_x_36) ;  /* 0x0000045000007945 */ /* 0x000fe40003800200 */
[----:B------:R-:W-:-:S13]  /*0930*/  ISETP.GE.U32.AND P1, PT, R16, 0x2, PT ;  /* 0x000000021000780c */ /* 0x000fda0003f26070 */
[----:B------:R-:W-:Y:S05]  /*0940*/  @!P1 BRA `(.L_x_37) ;  /* 0x0000000400089947 */ /* 0x000fea0003800000 */
[----:B------:R-:W2:Y:S01]  /*0950*/  S2UR UR5, SR_CgaCtaId ;  /* 0x00000000000579c3 */ /* 0x000ea20000008800 */
[----:B------:R-:W-:Y:S01]  /*0960*/  UMOV UR4, 0x400 ;  /* 0x0000040000047882 */ /* 0x000fe20000000000 */
[C-C-:B------:R-:W-:Y:S02]  /*0970*/  IMAD R18, R35.reuse, 0x2, R19.reuse ;  /* 0x0000000223127824 */ /* 0x140fe400078e0213 */
[----:B------:R-:W-:Y:S02]  /*0980*/  IMAD R20, R35, 0x3, R19 ;  /* 0x0000000323147824 */ /* 0x000fe400078e0213 */
[----:B------:R-:W-:Y:S01]  /*0990*/  IMAD.IADD R22, R19, 0x1, R35 ;  /* 0x0000000113167824 */ /* 0x000fe200078e0223 */
[----:B--2---:R-:W-:-:S06]  /*09a0*/  ULEA UR4, UR5, UR4, 0x18 ;  /* 0x0000000405047291 */ /* 0x004fcc000f8ec0ff */
[----:B------:R-:W-:-:S07]  /*09b0*/  LEA R44, R19, UR4, 0x2 ;  /* 0x00000004132c7c11 */ /* 0x000fce000f8e10ff */
.L_x_38:
[C---:B------:R-:W-:Y:S02]  /*09c0*/  LEA.HI R16, R19.reuse, R31, RZ, 0x1b ;  /* 0x0000001f13107211 */ /* 0x040fe400078fd8ff */
[----:B-1----:R-:W-:-:S03]  /*09d0*/  LOP3.LUT R17, R19, 0x1f, RZ, 0xc0, !PT ;  /* 0x0000001f13117812 */ /* 0x002fc600078ec0ff */
[----:B0-----:R-:W-:Y:S02]  /*09e0*/  IMAD R16, R16, UR9, RZ ;  /* 0x0000000910107c24 */ /* 0x001fe4000f8e02ff */
[----:B------:R-:W-:-:S03]  /*09f0*/  IMAD R17, R36, 0x20, R17 ;  /* 0x0000002024117824 */ /* 0x000fc600078e0211 */
[----:B------:R-:W-:-:S04]  /*0a00*/  LEA.HI R16, R16, R16, RZ, 0x1 ;  /* 0x0000001010107211 */ /* 0x000fc800078f08ff */
[----:B--2---:R-:W-:-:S04]  /*0a10*/  LEA.HI.SX32 R21, R16, R17, 0x1f ;  /* 0x0000001110157211 */ /* 0x004fc800078ffaff */
[----:B------:R-:W-:-:S13]  /*0a20*/  ISETP.GE.AND P2, PT, R21, UR6, PT ;  /* 0x0000000615007c0c */ /* 0x000fda000bf46270 */
[----:B------:R-:W0:Y:S01]  /*0a30*/  @!P2 LDC.64 R16, c[0x0][0x380] ;  /* 0x0000e000ff10ab82 */ /* 0x000e220000000a00 */
[----:B------:R-:W-:-:S05]  /*0a40*/  LEA.HI R23, R22, R31, RZ, 0x1b ;  /* 0x0000001f16177211 */ /* 0x000fca00078fd8ff */
[----:B------:R-:W-:Y:S01]  /*0a50*/  IMAD R43, R23, UR9, RZ ;  /* 0x00000009172b7c24 */ /* 0x000fe2000f8e02ff */
[----:B------:R-:W-:-:S04]  /*0a60*/  LOP3.LUT R23, R22, 0x1f, RZ, 0xc0, !PT ;  /* 0x0000001f16177812 */ /* 0x000fc800078ec0ff */
[----:B------:R-:W-:Y:S01]  /*0a70*/  LEA.HI R43, R43, R43, RZ, 0x1 ;  /* 0x0000002b2b2b7211 */ /* 0x000fe200078f08ff */
[----:B------:R-:W-:-:S05]  /*0a80*/  IMAD R23, R36, 0x20, R23 ;  /* 0x0000002024177824 */ /* 0x000fca00078e0217 */
[----:B------:R-:W-:Y:S01]  /*0a90*/  LEA.HI.SX32 R23, R43, R23, 0x1f ;  /* 0x000000172b177211 */ /* 0x000fe200078ffaff */
[----:B0-----:R-:W-:-:S04]  /*0aa0*/  @!P2 IMAD.WIDE R16, R21, 0x4, R16 ;  /* 0x000000041510a825 */ /* 0x001fc800078e0210 */
[----:B------:R-:W-:-:S06]  /*0ab0*/  IMAD.MOV.U32 R21, RZ, RZ, RZ ;  /* 0x000000ffff157224 */ /* 0x000fcc00078e00ff */
[----:B------:R0:W2:Y:S01]  /*0ac0*/  @!P2 LDG.E R21, desc[UR10][R16.64] ;  /* 0x0000000a1015a981 */ /* 0x0000a2000c1e1900 */
[----:B------:R-:W-:-:S13]  /*0ad0*/  ISETP.GE.AND P2, PT, R23, UR6, PT ;  /* 0x0000000617007c0c */ /* 0x000fda000bf46270 */
[----:B0-----:R-:W0:Y:S02]  /*0ae0*/  @!P2 LDC.64 R16, c[0x0][0x380] ;  /* 0x0000e000ff10ab82 */ /* 0x001e240000000a00 */
[----:B0-----:R-:W-:-:S04]  /*0af0*/  @!P2 IMAD.WIDE R16, R23, 0x4, R16 ;  /* 0x000000041710a825 */ /* 0x001fc800078e0210 */
[----:B------:R-:W-:-:S06]  /*0b00*/  IMAD.MOV.U32 R23, RZ, RZ, RZ ;  /* 0x000000ffff177224 */ /* 0x000fcc00078e00ff */
[----:B------:R0:W3:Y:S01]  /*0b10*/  @!P2 LDG.E R23, desc[UR10][R16.64] ;  /* 0x0000000a1017a981 */ /* 0x0000e2000c1e1900 */
[----:B------:R-:W-:-:S05]  /*0b20*/  LEA.HI R45, R18, R31, RZ, 0x1b ;  /* 0x0000001f122d7211 */ /* 0x000fca00078fd8ff */
[----:B0-----:R-:W-:Y:S01]  /*0b30*/  IMAD R16, R45, UR9, RZ ;  /* 0x000000092d107c24 */ /* 0x001fe2000f8e02ff */
[----:B------:R-:W-:-:S04]  /*0b40*/  LOP3.LUT R45, R18, 0x1f, RZ, 0xc0, !PT ;  /* 0x0000001f122d7812 */ /* 0x000fc800078ec0ff */
[----:B------:R-:W-:Y:S01]  /*0b50*/  LEA R45, R36, R45, 0x5 ;  /* 0x0000002d242d7211 */ /* 0x000fe200078e28ff */
[----:B------:R-:W-:Y:S01]  /*0b60*/  IMAD R43, R35, 0x4, R44 ;  /* 0x00000004232b7824 */ /* 0x000fe200078e022c */
[----:B--2---:R0:W-:Y:S02]  /*0b70*/  STS [R44], R21 ;  /* 0x000000152c007388 */ /* 0x0041e40000000800 */
[----:B0-----:R-:W-:-:S04]  /*0b80*/  LEA.HI R21, R16, R16, RZ, 0x1 ;  /* 0x0000001010157211 */ /* 0x001fc800078f08ff */
[----:B------:R-:W-:-:S04]  /*0b90*/  LEA.HI.SX32 R21, R21, R45, 0x1f ;  /* 0x0000002d15157211 */ /* 0x000fc800078ffaff */
[----:B------:R-:W-:-:S13]  /*0ba0*/  ISETP.GE.AND P2, PT, R21, UR6, PT ;  /* 0x0000000615007c0c */ /* 0x000fda000bf46270 */
[----:B------:R-:W0:Y:S01]  /*0bb0*/  @!P2 LDC.64 R16, c[0x0][0x380] ;  /* 0x0000e000ff10ab82 */ /* 0x000e220000000a00 */
[----:B---3--:R1:W-:Y:S02]  /*0bc0*/  STS [R43], R23 ;  /* 0x000000172b007388 */ /* 0x0083e40000000800 */
[----:B-1----:R-:W-:-:S05]  /*0bd0*/  LEA.HI R43, R20, R31, RZ, 0x1b ;  /* 0x0000001f142b7211 */ /* 0x002fca00078fd8ff */
[----:B------:R-:W-:Y:S01]  /*0be0*/  IMAD R45, R43, UR9, RZ ;  /* 0x000000092b2d7c24 */ /* 0x000fe2000f8e02ff */
[----:B------:R-:W-:Y:S01]  /*0bf0*/  LOP3.LUT R43, R20, 0x1f, RZ, 0xc0, !PT ;  /* 0x0000001f142b7812 */ /* 0x000fe200078ec0ff */
[----:B0-----:R-:W-:-:S03]  /*0c00*/  @!P2 IMAD.WIDE R16, R21, 0x4, R16 ;  /* 0x000000041510a825 */ /* 0x001fc600078e0210 */
[----:B------:R-:W-:Y:S01]  /*0c10*/  LEA.HI R45, R45, R45, RZ, 0x1 ;  /* 0x0000002d2d2d7211 */ /* 0x000fe200078f08ff */
[----:B------:R-:W-:Y:S02]  /*0c20*/  IMAD R43, R36, 0x20, R43 ;  /* 0x00000020242b7824 */ /* 0x000fe400078e022b */
[----:B------:R-:W-:-:S03]  /*0c30*/  IMAD.MOV.U32 R21, RZ, RZ, RZ ;  /* 0x000000ffff157224 */ /* 0x000fc600078e00ff */
[----:B------:R-:W-:-:S03]  /*0c40*/  LEA.HI.SX32 R43, R45, R43, 0x1f ;  /* 0x0000002b2d2b7211 */ /* 0x000fc600078ffaff */
[----:B------:R0:W2:Y:S01]  /*0c50*/  @!P2 LDG.E R21, desc[UR10][R16.64] ;  /* 0x0000000a1015a981 */ /* 0x0000a2000c1e1900 */
[----:B------:R-:W-:-:S13]  /*0c60*/  ISETP.GE.AND P2, PT, R43, UR6, PT ;  /* 0x000000062b007c0c */ /* 0x000fda000bf46270 */
[----:B0-----:R-:W0:Y:S02]  /*0c70*/  @!P2 LDC.64 R16, c[0x0][0x380] ;  /* 0x0000e000ff10ab82 */ /* 0x001e240000000a00 */
[----:B0-----:R-:W-:-:S04]  /*0c80*/  @!P2 IMAD.WIDE R16, R43, 0x4, R16 ;  /* 0x000000042b10a825 */ /* 0x001fc800078e0210 */
[----:B------:R-:W-:-:S06]  /*0c90*/  IMAD.MOV.U32 R43, RZ, RZ, RZ ;  /* 0x000000ffff2b7224 */ /* 0x000fcc00078e00ff */
[----:B------:R-:W3:Y:S01]  /*0ca0*/  @!P2 LDG.E R43, desc[UR10][R16.64] ;  /* 0x0000000a102ba981 */ /* 0x000ee2000c1e1900 */
[C---:B------:R-:W-:Y:S01]  /*0cb0*/  IMAD R23, R35.reuse, 0x8, R44 ;  /* 0x0000000823177824 */ /* 0x040fe200078e022c */
[----:B------:R-:W-:-:S04]  /*0cc0*/  IADD3 R19, PT, PT, R35, R19, R35 ;  /* 0x0000001323137210 */ /* 0x000fc80007ffe023 */
[----:B------:R-:W-:-:S04]  /*0cd0*/  IADD3 R19, PT, PT, R35, R19, R35 ;  /* 0x0000001323137210 */ /* 0x000fc80007ffe023 */
[----:B------:R-:W-:Y:S01]  /*0ce0*/  ISETP.GE.U32.AND P2, PT, R19, 0x800, PT ;  /* 0x000008001300780c */ /* 0x000fe20003f46070 */
[C---:B------:R-:W-:Y:S02]  /*0cf0*/  IMAD R18, R35.reuse, 0x4, R18 ;  /* 0x0000000423127824 */ /* 0x040fe400078e0212 */
[C---:B------:R-:W-:Y:S02]  /*0d00*/  IMAD R20, R35.reuse, 0x4, R20 ;  /* 0x0000000423147824 */ /* 0x040fe400078e0214 */
[C---:B------:R-:W-:Y:S01]  /*0d10*/  IMAD R22, R35.reuse, 0x4, R22 ;  /* 0x0000000423167824 */ /* 0x040fe200078e0216 */
[----:B--2---:R0:W-:Y:S02]  /*0d20*/  STS [R23], R21 ;  /* 0x0000001517007388 */ /* 0x0041e40000000800 */
[C-C-:B0-----:R-:W-:Y:S02]  /*0d30*/  IMAD R21, R35.reuse, 0xc, R44.reuse ;  /* 0x0000000c23157824 */ /* 0x141fe400078e022c */
[----:B------:R-:W-:-:S03]  /*0d40*/  IMAD R44, R35, 0x10, R44 ;  /* 0x00000010232c7824 */ /* 0x000fc600078e022c */
[----:B---3--:R2:W-:Y:S01]  /*0d50*/  STS [R21], R43 ;  /* 0x0000002b15007388 */ /* 0x0085e20000000800 */
[----:B------:R-:W-:Y:S05]  /*0d60*/  @!P2 BRA `(.L_x_38) ;  /* 0xfffffffc0014a947 */ /* 0x000fea000383ffff */
.L_x_37:
[----:B0-----:R-:W-:Y:S05]  /*0d70*/  BSYNC.RECONVERGENT B0 ;  /* 0x0000000000007941 */ /* 0x001fea0003800200 */
.L_x_36:
[----:B------:R-:W-:Y:S01]  /*0d80*/  BSSY.RECONVERGENT B0, `(.L_x_39) ;  /* 0x0000034000007945 */ /* 0x000fe20003800200 */
[----:B--2---:R-:W-:Y:S01]  /*0d90*/  IMAD.SHL.U32 R21, R36, 0x40, RZ ;  /* 0x0000004024157824 */ /* 0x004fe200078e00ff */
[----:B------:R-:W-:Y:S02]  /*0da0*/  MOV R20, R39 ;  /* 0x0000002700147202 */ /* 0x000fe40000000f00 */
[----:B------:R-:W-:Y:S05]  /*0db0*/  @!P0 BRA `(.L_x_40) ;  /* 0x0000000000c08947 */ /* 0x000fea0003800000 */
[----:B------:R-:W0:Y:S01]  /*0dc0*/  LDC R18, c[0x0][0x39c] ;  /* 0x0000e700ff127b82 */ /* 0x000e220000000800 */
[----:B-1----:R-:W-:Y:S01]  /*0dd0*/  IMAD.IADD R17, R42, 0x1, R21 ;  /* 0x000000012a117824 */ /* 0x002fe200078e0215 */
[----:B------:R-:W-:Y:S03]  /*0de0*/  BSSY.RECONVERGENT B1, `(.L_x_41) ;  /* 0x000000a000017945 */ /* 0x000fe60003800200 */
[----:B0-----:R-:W-:-:S05]  /*0df0*/  IMAD R17, R17, R18, RZ ;  /* 0x0000001211117224 */ /* 0x001fca00078e02ff */
[----:B------:R-:W-:Y:S01]  /*0e00*/  LEA.HI R16, R17, R17, RZ, 0x1 ;  /* 0x0000001111107211 */ /* 0x000fe200078f08ff */
[----:B------:R-:W-:-:S03]  /*0e10*/  IMAD.MOV.U32 R17, RZ, RZ, RZ ;  /* 0x000000ffff117224 */ /* 0x000fc600078e00ff */
[----:B------:R-:W-:-:S04]  /*0e20*/  LEA.HI.SX32 R19, R16, R3, 0x1f ;  /* 0x0000000310137211 */ /* 0x000fc800078ffaff */
[----:B------:R-:W-:-:S13]  /*0e30*/  ISETP.GE.AND P0, PT, R19, UR7, PT ;  /* 0x0000000713007c0c */ /* 0x000fda000bf06270 */
[----:B------:R-:W-:Y:S05]  /*0e40*/  @P0 BRA `(.L_x_42) ;  /* 0x00000000000c0947 */ /* 0x000fea0003800000 */
[----:B------:R-:W0:Y:S02]  /*0e50*/  LDC.64 R16, c[0x0][0x388] ;  /* 0x0000e200ff107b82 */ /* 0x000e240000000a00 */
[----:B0-----:R-:W-:-:S06]  /*0e60*/  IMAD.WIDE R16, R19, 0x4, R16 ;  /* 0x0000000413107825 */ /* 0x001fcc00078e0210 */
[----:B------:R0:W5:Y:S02]  /*0e70*/  LDG.E R17, desc[UR10][R16.64] ;  /* 0x0000000a10117981 */ /* 0x000164000c1e1900 */
.L_x_42:
[----:B------:R-:W-:Y:S05]  /*0e80*/  BSYNC.RECONVERGENT B1 ;  /* 0x0000000000017941 */ /* 0x000fea0003800200 */
.L_x_41:
[----:B-----5:R2:W-:Y:S01]  /*0e90*/  STS [R4], R17 ;  /* 0x0000001104007388 */ /* 0x0205e20000000800 */
[----:B------:R-:W-:Y:S01]  /*0ea0*/  ISETP.NE.AND P0, PT, R28, 0x3, PT ;  /* 0x000000031c00780c */ /* 0x000fe20003f05270 */
[----:B------:R-:W-:-:S12]  /*0eb0*/  IMAD.MOV.U32 R20, RZ, RZ, R29 ;  /* 0x000000ffff147224 */ /* 0x000fd800078e001d */
[----:B--2---:R-:W-:Y:S05]  /*0ec0*/  @!P0 BRA `(.L_x_40) ;  /* 0x00000000007c8947 */ /* 0x004fea0003800000 */
[----:B------:R-:W-:Y:S01]  /*0ed0*/  LEA.HI R17, R29, R21, RZ, 0x1b ;  /* 0x000000151d117211 */ /* 0x000fe200078fd8ff */
[----:B------:R-:W-:Y:S04]  /*0ee0*/  BSSY.RECONVERGENT B1, `(.L_x_43) ;  /* 0x000000a000017945 */ /* 0x000fe80003800200 */
[----:B------:R-:W-:-:S05]  /*0ef0*/  IMAD R17, R17, R18, RZ ;  /* 0x0000001211117224 */ /* 0x000fca00078e02ff */
[----:B0-----:R-:W-:Y:S01]  /*0f00*/  LEA.HI R16, R17, R17, RZ, 0x1 ;  /* 0x0000001111107211 */ /* 0x001fe200078f08ff */
[----:B------:R-:W-:-:S03]  /*0f10*/  IMAD.MOV.U32 R17, RZ, RZ, RZ ;  /* 0x000000ffff117224 */ /* 0x000fc600078e00ff */
[----:B------:R-:W-:-:S04]  /*0f20*/  LEA.HI.SX32 R19, R16, R5, 0x1f ;  /* 0x0000000510137211 */ /* 0x000fc800078ffaff */
[----:B------:R-:W-:-:S13]  /*0f30*/  ISETP.GE.AND P0, PT, R19, UR7, PT ;  /* 0x0000000713007c0c */ /* 0x000fda000bf06270 */
[----:B------:R-:W-:Y:S05]  /*0f40*/  @P0 BRA `(.L_x_44) ;  /* 0x00000000000c0947 */ /* 0x000fea0003800000 */
[----:B------:R-:W0:Y:S02]  /*0f50*/  LDC.64 R16, c[0x0][0x388] ;  /* 0x0000e200ff107b82 */ /* 0x000e240000000a00 */
[----:B0-----:R-:W-:-:S06]  /*0f60*/  IMAD.WIDE R16, R19, 0x4, R16 ;  /* 0x0000000413107825 */ /* 0x001fcc00078e0210 */
[----:B------:R0:W5:Y:S02]  /*0f70*/  LDG.E R17, desc[UR10][R16.64] ;  /* 0x0000000a10117981 */ /* 0x000164000c1e1900 */
.L_x_44:
[----:B------:R-:W-:Y:S05]  /*0f80*/  BSYNC.RECONVERGENT B1 ;  /* 0x0000000000017941 */ /* 0x000fea0003800200 */
.L_x_43:
[----:B-----5:R2:W-:Y:S01]  /*0f90*/  STS [R2], R17 ;  /* 0x0000001102007388 */ /* 0x0205e20000000800 */
[----:B------:R-:W-:Y:S01]  /*0fa0*/  ISETP.NE.AND P0, PT, R28, RZ, PT ;  /* 0x000000ff1c00720c */ /* 0x000fe20003f05270 */
[----:B------:R-:W-:-:S12]  /*0fb0*/  IMAD.MOV.U32 R20, RZ, RZ, R24 ;  /* 0x000000ffff147224 */ /* 0x000fd800078e0018 */
[----:B--2---:R-:W-:Y:S05]  /*0fc0*/  @!P0 BRA `(.L_x_40) ;  /* 0x00000000003c8947 */ /* 0x004fea0003800000 */
[----:B------:R-:W-:Y:S01]  /*0fd0*/  LEA.HI R17, R24, R21, RZ, 0x1b ;  /* 0x0000001518117211 */ /* 0x000fe200078fd8ff */
[----:B------:R-:W-:Y:S01]  /*0fe0*/  BSSY.RECONVERGENT B1, `(.L_x_45) ;  /* 0x000000b000017945 */ /* 0x000fe20003800200 */
[----:B------:R-:W-:Y:S02]  /*0ff0*/  IMAD R23, R35, 0x4, R2 ;  /* 0x0000000423177824 */ /* 0x000fe400078e0202 */
[----:B0-----:R-:W-:Y:S02]  /*1000*/  IMAD.MOV.U32 R16, RZ, RZ, RZ ;  /* 0x000000ffff107224 */ /* 0x001fe400078e00ff */
[----:B------:R-:W-:-:S05]  /*1010*/  IMAD R17, R17, R18, RZ ;  /* 0x0000001211117224 */ /* 0x000fca00078e02ff */
[----:B------:R-:W-:-:S04]  /*1020*/  LEA.HI R17, R17, R17, RZ, 0x1 ;  /* 0x0000001111117211 */ /* 0x000fc800078f08ff */
[----:B------:R-:W-:-:S04]  /*1030*/  LEA.HI.SX32 R19, R17, R0, 0x1f ;  /* 0x0000000011137211 */ /* 0x000fc800078ffaff */
[----:B------:R-:W-:-:S13]  /*1040*/  ISETP.GE.AND P0, PT, R19, UR7, PT ;  /* 0x0000000713007c0c */ /* 0x000fda000bf06270 */
[----:B------:R-:W-:Y:S05]  /*1050*/  @P0 BRA `(.L_x_46) ;  /* 0x00000000000c0947 */ /* 0x000fea0003800000 */
[----:B------:R-:W0:Y:S02]  /*1060*/  LDC.64 R16, c[0x0][0x388] ;  /* 0x0000e200ff107b82 */ /* 0x000e240000000a00 */
[----:B0-----:R-:W-:-:S06]  /*1070*/  IMAD.WIDE R16, R19, 0x4, R16 ;  /* 0x0000000413107825 */ /* 0x001fcc00078e0210 */
[----:B------:R0:W5:Y:S02]  /*1080*/  LDG.E R16, desc[UR10][R16.64] ;  /* 0x0000000a10107981 */ /* 0x000164000c1e1900 */
.L_x_46:
[----:B------:R-:W-:Y:S05]  /*1090*/  BSYNC.RECONVERGENT B1 ;  /* 0x0000000000017941 */ /* 0x000fea0003800200 */
.L_x_45:
[----:B-----5:R2:W-:Y:S01]  /*10a0*/  STS [R23], R16 ;  /* 0x0000001017007388 */ /* 0x0205e20000000800 */
[----:B------:R-:W-:-:S07]  /*10b0*/  IMAD.MOV.U32 R20, RZ, RZ, R6 ;  /* 0x000000ffff147224 */ /* 0x000fce00078e0006 */
.L_x_40:
[----:B------:R-:W-:Y:S05]  /*10c0*/  BSYNC.RECONVERGENT B0 ;  /* 0x0000000000007941 */ /* 0x000fea0003800200 */
.L_x_39:
[----:B------:R-:W3:Y:S01]  /*10d0*/  LDCU UR9, c[0x0][0x39c] ;  /* 0x00007380ff0977ac */ /* 0x000ee20008000800 */
[----:B------:R-:W-:Y:S04]  /*10e0*/  BSSY.RECONVERGENT B0, `(.L_x_47) ;  /* 0x000003f000007945 */ /* 0x000fe80003800200 */
[----:B------:R-:W-:Y:S05]  /*10f0*/  @!P1 BRA `(.L_x_48) ;  /* 0x0000000000f49947 */ /* 0x000fea0003800000 */
.L_x_49:
[C---:B0-2---:R-:W-:Y:S02]  /*1100*/  LEA.HI R16, R20.reuse, R21, RZ, 0x1b ;  /* 0x0000001514107211 */ /* 0x045fe400078fd8ff */
[----:B------:R-:W-:Y:S02]  /*1110*/  CS2R R22, SRZ ;  /* 0x0000000000167805 */ /* 0x000fe4000001ff00 */
[----:B-1----:R-:W-:Y:S01]  /*1120*/  LOP3.LUT R17, R20, 0x1f, RZ, 0xc0, !PT ;  /* 0x0000001f14117812 */ /* 0x002fe200078ec0ff */
[----:B---3--:R-:W-:-:S04]  /*1130*/  IMAD R16, R16, UR9, RZ ;  /* 0x0000000910107c24 */ /* 0x008fc8000f8e02ff */
[----:B------:R-:W-:Y:S01]  /*1140*/  IMAD.IADD R17, R30, 0x1, R17 ;  /* 0x000000011e117824 */ /* 0x000fe200078e0211 */
[----:B------:R-:W-:-:S04]  /*1150*/  LEA.HI R16, R16, R16, RZ, 0x1 ;  /* 0x0000001010107211 */ /* 0x000fc800078f08ff */
[----:B------:R-:W-:-:S04]  /*1160*/  LEA.HI.SX32 R17, R16, R17, 0x1f ;  /* 0x0000001110117211 */ /* 0x000fc800078ffaff */
[----:B------:R-:W-:-:S13]  /*1170*/  ISETP.GE.AND P0, PT, R17, UR7, PT ;  /* 0x0000000711007c0c */ /* 0x000fda000bf06270 */
[----:B------:R-:W0:Y:S01]  /*1180*/  @!P0 LDC.64 R44, c[0x0][0x388] ;  /* 0x0000e200ff2c8b82 */ /* 0x000e220000000a00 */
[----:B------:R-:W-:-:S04]  /*1190*/  IADD3 R43, PT, PT, R35, R20, RZ ;  /* 0x00000014232b7210 */ /* 0x000fc80007ffe0ff */
[----:B------:R-:W-:-:S05]  /*11a0*/  LEA.HI R16, R43, R21, RZ, 0x1b ;  /* 0x000000152b107211 */ /* 0x000fca00078fd8ff */
[----:B------:R-:W-:-:S05]  /*11b0*/  IMAD R16, R16, UR9, RZ ;  /* 0x0000000910107c24 */ /* 0x000fca000f8e02ff */
[----:B------:R-:W-:Y:S01]  /*11c0*/  LEA.HI R16, R16, R16, RZ, 0x1 ;  /* 0x0000001010107211 */ /* 0x000fe200078f08ff */
[----:B0-----:R-:W-:Y:S01]  /*11d0*/  @!P0 IMAD.WIDE R44, R17, 0x4, R44 ;  /* 0x00000004112c8825 */ /* 0x001fe200078e022c */
[----:B------:R-:W-:-:S04]  /*11e0*/  LOP3.LUT R17, R43, 0x1f, RZ, 0xc0, !PT ;  /* 0x0000001f2b117812 */ /* 0x000fc800078ec0ff */
[----:B------:R0:W2:Y:S01]  /*11f0*/  @!P0 LDG.E R22, desc[UR10][R44.64] ;  /* 0x0000000a2c168981 */ /* 0x0000a2000c1e1900 */
[----:B------:R-:W-:-:S05]  /*1200*/  IMAD.IADD R17, R30, 0x1, R17 ;  /* 0x000000011e117824 */ /* 0x000fca00078e0211 */
[----:B------:R-:W-:-:S04]  /*1210*/  LEA.HI.SX32 R19, R16, R17, 0x1f ;  /* 0x0000001110137211 */ /* 0x000fc800078ffaff */
[----:B------:R-:W-:-:S13]  /*1220*/  ISETP.GE.AND P0, PT, R19, UR7, PT ;  /* 0x0000000713007c0c */ /* 0x000fda000bf06270 */
[----:B------:R-:W1:Y:S01]  /*1230*/  @!P0 LDC.64 R16, c[0x0][0x388] ;  /* 0x0000e200ff108b82 */ /* 0x000e620000000a00 */
[----:B0-----:R-:W-:Y:S02]  /*1240*/  IMAD.IADD R44, R43, 0x1, R35 ;  /* 0x000000012b2c7824 */ /* 0x001fe400078e0223 */
[----:B-1----:R-:W-:-:S03]  /*1250*/  @!P0 IMAD.WIDE R18, R19, 0x4, R16 ;  /* 0x0000000413128825 */ /* 0x002fc600078e0210 */
[C---:B------:R-:W-:Y:S02]  /*1260*/  LEA.HI R16, R44.reuse, R21, RZ, 0x1b ;  /* 0x000000152c107211 */ /* 0x040fe400078fd8ff */
[----:B------:R-:W-:Y:S01]  /*1270*/  LOP3.LUT R17, R44, 0x1f, RZ, 0xc0, !PT ;  /* 0x0000001f2c117812 */ /* 0x000fe200078ec0ff */
[----:B------:R0:W3:Y:S02]  /*1280*/  @!P0 LDG.E R23, desc[UR10][R18.64] ;  /* 0x0000000a12178981 */ /* 0x0000e4000c1e1900 */
[----:B------:R-:W-:Y:S02]  /*1290*/  IMAD R16, R16, UR9, RZ ;  /* 0x0000000910107c24 */ /* 0x000fe4000f8e02ff */
[----:B------:R-:W-:-:S03]  /*12a0*/  IMAD.IADD R17, R30, 0x1, R17 ;  /* 0x000000011e117824 */ /* 0x000fc600078e0211 */
[----:B------:R-:W-:-:S04]  /*12b0*/  LEA.HI R16, R16, R16, RZ, 0x1 ;  /* 0x0000001010107211 */ /* 0x000fc800078f08ff */
[----:B------:R-:W-:Y:S01]  /*12c0*/  LEA.HI.SX32 R43, R16, R17, 0x1f ;  /* 0x00000011102b7211 */ /* 0x000fe200078ffaff */
[----:B------:R-:W-:Y:S02]  /*12d0*/  IMAD.IADD R44, R44, 0x1, R35 ;  /* 0x000000012c2c7824 */ /* 0x000fe400078e0223 */
[----:B0-----:R-:W-:Y:S01]  /*12e0*/  IMAD.MOV.U32 R18, RZ, RZ, RZ ;  /* 0x000000ffff127224 */ /* 0x001fe200078e00ff */
[----:B------:R-:W-:-:S13]  /*12f0*/  ISETP.GE.AND P0, PT, R43, UR7, PT ;  /* 0x000000072b007c0c */ /* 0x000fda000bf06270 */
[----:B------:R-:W0:Y:S01]  /*1300*/  @!P0 LDC.64 R16, c[0x0][0x388] ;  /* 0x0000e200ff108b82 */ /* 0x000e220000000a00 */
[----:B------:R-:W-:Y:S01]  /*1310*/  LEA.HI R19, R44, R21, RZ, 0x1b ;  /* 0x000000152c137211 */ /* 0x000fe200078fd8ff */
[----:B0-----:R-:W-:-:S04]  /*1320*/  @!P0 IMAD.WIDE R16, R43, 0x4, R16 ;  /* 0x000000042b108825 */ /* 0x001fc800078e0210 */
[----:B------:R-:W-:Y:S01]  /*1330*/  IMAD R43, R19, UR9, RZ ;  /* 0x00000009132b7c24 */ /* 0x000fe2000f8e02ff */
[----:B------:R-:W-:Y:S01]  /*1340*/  LOP3.LUT R19, R44, 0x1f, RZ, 0xc0, !PT ;  /* 0x0000001f2c137812 */ /* 0x000fe200078ec0ff */
[----:B------:R0:W4:Y:S01]  /*1350*/  @!P0 LDG.E R18, desc[UR10][R16.64] ;  /* 0x0000000a10128981 */ /* 0x000122000c1e1900 */
[----:B------:R-:W1:Y:S01]  /*1360*/  S2UR UR5, SR_CgaCtaId ;  /* 0x00000000000579c3 */ /* 0x000e620000008800 */
[----:B------:R-:W-:Y:S01]  /*1370*/  UMOV UR4, 0x400 ;  /* 0x0000040000047882 */ /* 0x000fe20000000000 */
[----:B------:R-:W-:Y:S01]  /*1380*/  LEA.HI R43, R43, R43, RZ, 0x1 ;  /* 0x0000002b2b2b7211 */ /* 0x000fe200078f08ff */
[----:B------:R-:W-:Y:S01]  /*1390*/  IMAD.IADD R19, R30, 0x1, R19 ;  /* 0x000000011e137824 */ /* 0x000fe200078e0213 */
[----:B------:R-:W-:-:S04]  /*13a0*/  UIADD3 UR4, UPT, UPT, UR4, 0x2000, URZ ;  /* 0x0000200004047890 */ /* 0x000fc8000fffe0ff */
[----:B------:R-:W-:-:S04]  /*13b0*/  LEA.HI.SX32 R43, R43, R19, 0x1f ;  /* 0x000000132b2b7211 */ /* 0x000fc800078ffaff */
[----:B------:R-:W-:Y:S01]  /*13c0*/  ISETP.GE.AND P0, PT, R43, UR7, PT ;  /* 0x000000072b007c0c */ /* 0x000fe2000bf06270 */
[----:B-1----:R-:W-:-:S12]  /*13d0*/  ULEA UR4, UR5, UR4, 0x18 ;  /* 0x0000000405047291 */ /* 0x002fd8000f8ec0ff */
[----:B0-----:R-:W0:Y:S01]  /*13e0*/  @!P0 LDC.64 R16, c[0x0][0x388] ;  /* 0x0000e200ff108b82 */ /* 0x001e220000000a00 */
[----:B------:R-:W-:Y:S01]  /*13f0*/  LEA R19, R20, UR4, 0x2 ;  /* 0x0000000414137c11 */ /* 0x000fe2000f8e10ff */
[----:B0-----:R-:W-:-:S04]  /*1400*/  @!P0 IMAD.WIDE R16, R43, 0x4, R16 ;  /* 0x000000042b108825 */ /* 0x001fc800078e0210 */
[----:B------:R-:W-:-:S06]  /*1410*/  IMAD.MOV.U32 R43, RZ, RZ, RZ ;  /* 0x000000ffff2b7224 */ /* 0x000fcc00078e00ff */
[----:B------:R0:W5:Y:S02]  /*1420*/  @!P0 LDG.E R43, desc[UR10][R16.64] ;  /* 0x0000000a102b8981 */ /* 0x000164000c1e1900 */
[----:B0-----:R-:W-:-:S05]  /*1430*/  IMAD R16, R35, 0x4, R19 ;  /* 0x0000000423107824 */ /* 0x001fca00078e0213 */
[----:B------:R-:W-:-:S05]  /*1440*/  LEA R17, R35, R16, 0x2 ;  /* 0x0000001023117211 */ /* 0x000fca00078e10ff */
[----:B------:R-:W-:Y:S02]  /*1450*/  IMAD R45, R35, 0x4, R17 ;  /* 0x00000004232d7824 */ /* 0x000fe400078e0211 */
[----:B------:R-:W-:-:S05]  /*1460*/  IMAD.IADD R20, R44, 0x1, R35 ;  /* 0x000000012c147824 */ /* 0x000fca00078e0223 */
[----:B------:R-:W-:Y:S01]  /*1470*/  ISETP.GE.U32.AND P0, PT, R20, 0x800, PT ;  /* 0x000008001400780c */ /* 0x000fe20003f06070 */
[----:B--2---:R0:W-:Y:S04]  /*1480*/  STS [R19], R22 ;  /* 0x0000001613007388 */ /* 0x0041e80000000800 */
[----:B---3--:R0:W-:Y:S04]  /*1490*/  STS [R16], R23 ;  /* 0x0000001710007388 */ /* 0x0081e80000000800 */
[----:B----4-:R0:W-:Y:S04]  /*14a0*/  STS [R17], R18 ;  /* 0x0000001211007388 */ /* 0x0101e80000000800 */
[----:B-----5:R0:W-:Y:S01]  /*14b0*/  STS [R45], R43 ;  /* 0x0000002b2d007388 */ /* 0x0201e20000000800 */
[----:B------:R-:W-:Y:S05]  /*14c0*/  @!P0 BRA `(.L_x_49) ;  /* 0xfffffffc000c8947 */ /* 0x000fea000383ffff */
.L_x_48:
[----:B---3--:R-:W-:Y:S05]  /*14d0*/  BSYNC.RECONVERGENT B0 ;  /* 0x0000000000007941 */ /* 0x008fea0003800200 */
.L_x_47:
[----:B0-----:R-:W2:Y:S01]  /*14e0*/  S2R R18, SR_LANEID ;  /* 0x0000000000127919 */ /* 0x001ea20000000000 */
[----:B------:R-:W-:Y:S01]  /*14f0*/  VIADD R36, R36, 0x1 ;  /* 0x0000000124247836 */ /* 0x000fe20000000000 */
[----:B------:R-:W-:Y:S04]  /*1500*/  BAR.SYNC.DEFER_BLOCKING 0x0 ;  /* 0x0000000000007b1d */ /* 0x000fe80000010000 */
[----:B------:R-:W-:Y:S02]  /*1510*/  ISETP.NE.AND P0, PT, R36, UR8, PT ;  /* 0x0000000824007c0c */ /* 0x000fe4000bf05270 */
[----:B--2---:R-:W-:Y:S02]  /*1520*/  SHF.R.U32.HI R16, RZ, 0x3, R18 ;  /* 0x00000003ff107819 */ /* 0x004fe40000011612 */
[----:B-1----:R-:W-:-:S02]  /*1530*/  LOP3.LUT R17, R18, 0x7, RZ, 0xc0, !PT ;  /* 0x0000000712117812 */ /* 0x002fc400078ec0ff */
[----:B------:R-:W-:Y:S01]  /*1540*/  SHF.R.U32.HI R18, RZ, 0x4, R18 ;  /* 0x00000004ff127819 */ /* 0x000fe20000011612 */
[----:B------:R-:W-:-:S04]  /*1550*/  IMAD.SHL.U32 R16, R16, 0x8, RZ ;  /* 0x0000000810107824 */ /* 0x000fc800078e00ff */
[----:B------:R-:W-:Y:S01]  /*1560*/  IMAD.SHL.U32 R18, R18, 0x8, RZ ;  /* 0x0000000812127824 */ /* 0x000fe200078e00ff */
[----:B------:R-:W-:-:S05]  /*1570*/  LOP3.LUT R17, R16, 0x8, R17, 0xe2, !PT ;  /* 0x0000000810117812 */ /* 0x000fca00078ee211 */
[----:B------:R-:W-:-:S04]  /*1580*/  IMAD R43, R17, 0x40, R18 ;  /* 0x00000040112b7824 */ /* 0x000fc800078e0212 */
[C---:B------:R-:W-:Y:S02]  /*1590*/  IMAD.U32 R45, R43.reuse, 0x2, R38 ;  /* 0x000000022b2d7824 */ /* 0x040fe400078e0026 */
[----:B------:R-:W-:-:S03]  /*15a0*/  IMAD.U32 R44, R43, 0x2, R37 ;  /* 0x000000022b2c7824 */ /* 0x000fc600078e0025 */
[----:B------:R-:W-:Y:S04]  /*15b0*/  LDSM.16.M88.4 R16, [R45] ;  /* 0x000000002d10783b */ /* 0x000fe80000000200 */
[----:B------:R0:W1:Y:S02]  /*15c0*/  LDSM.16.MT88.4 R20, [R44] ;  /* 0x000000002c14783b */ /* 0x0000640000004200 */
[----:B0-----:R-:W-:-:S04]  /*15d0*/  VIADD R44, R37, 0x1000 ;  /* 0x00001000252c7836 */ /* 0x001fc80000000000 */
[----:B------:R-:W-:Y:S01]  /*15e0*/  IMAD.U32 R44, R43, 0x2, R44 ;  /* 0x000000022b2c7824 */ /* 0x000fe200078e002c */
[----:B-1----:R-:W-:Y:S01]  /*15f0*/  HMMA.16816.F32 R8, R16, R20, R8 ;  /* 0x000000141008723c */ /* 0x002fe20000001808 */
[----:B------:R-:W-:-:S05]  /*1600*/  IADD3 R20, PT, PT, R37, 0x800, RZ ;  /* 0x0000080025147810 */ /* 0x000fca0007ffe0ff */
[----:B------:R-:W-:Y:S02]  /*1610*/  IMAD.U32 R20, R43, 0x2, R20 ;  /* 0x000000022b147824 */ /* 0x000fe400078e0014 */
[----:B------:R-:W-:Y:S01]  /*1620*/  HMMA.16816.F32 R12, R16, R22, R12 ;  /* 0x00000016100c723c */ /* 0x000fe2000000180c */
[----:B------:R-:W-:-:S03]  /*1630*/  VIADD R16, R38, 0x20 ;  /* 0x0000002026107836 */ /* 0x000fc60000000000 */
[----:B------:R-:W-:Y:S01]  /*1640*/  LDSM.16.MT88.4 R20, [R20] ;  /* 0x000000001414783b */ /* 0x000fe20000004200 */
[----:B------:R-:W-:-:S06]  /*1650*/  IMAD.U32 R16, R43, 0x2, R16 ;  /* 0x000000022b107824 */ /* 0x000fcc00078e0010 */
[----:B------:R-:W0:Y:S02]  /*1660*/  LDSM.16.M88.4 R16, [R16] ;  /* 0x000000001010783b */ /* 0x000e240000000200 */
[C---:B0-----:R-:W-:Y:S08]  /*1670*/  HMMA.16816.F32 R8, R16.reuse, R20, R8 ;  /* 0x000000141008723c */ /* 0x041ff00000001808 */
[----:B------:R-:W-:Y:S01]  /*1680*/  HMMA.16816.F32 R12, R16, R22, R12 ;  /* 0x00000016100c723c */ /* 0x000fe2000000180c */
[----:B------:R-:W-:Y:S01]  /*1690*/  VIADD R18, R38, 0x40 ;  /* 0x0000004026127836 */ /* 0x000fe20000000000 */
[----:B------:R-:W-:Y:S03]  /*16a0*/  LDSM.16.MT88.4 R20, [R44] ;  /* 0x000000002c14783b */ /* 0x000fe60000004200 */
[----:B------:R-:W-:-:S05]  /*16b0*/  IMAD.U32 R45, R43, 0x2, R18 ;  /* 0x000000022b2d7824 */ /* 0x000fca00078e0012 */
[----:B------:R-:W0:Y:S02]  /*16c0*/  LDSM.16.M88.4 R16, [R45] ;  /* 0x000000002d10783b */ /* 0x000e240000000200 */
[----:B0-----:R-:W-:Y:S01]  /*16d0*/  HMMA.16816.F32 R8, R16, R20, R8 ;  /* 0x000000141008723c */ /* 0x001fe20000001808 */
[----:B------:R-:W-:-:S04]  /*16e0*/  VIADD R20, R37, 0x1800 ;  /* 0x0000180025147836 */ /* 0x000fc80000000000 */
[----:B------:R-:W-:-:S03]  /*16f0*/  IMAD.U32 R20, R43, 0x2, R20 ;  /* 0x000000022b147824 */ /* 0x000fc600078e0014 */
[----:B------:R-:W-:Y:S01]  /*1700*/  HMMA.16816.F32 R12, R16, R22, R12 ;  /* 0x00000016100c723c */ /* 0x000fe2000000180c */
[----:B------:R-:W-:Y:S02]  /*1710*/  VIADD R16, R38, 0x60 ;  /* 0x0000006026107836 */ /* 0x000fe40000000000 */
[----:B------:R-:W-:Y:S03]  /*1720*/  LDSM.16.MT88.4 R20, [R20] ;  /* 0x000000001414783b */ /* 0x000fe60000004200 */
[----:B------:R-:W-:-:S06]  /*1730*/  LEA R16, R43, R16, 0x1 ;  /* 0x000000102b107211 */ /* 0x000fcc00078e08ff */
[----:B------:R-:W0:Y:S02]  /*1740*/  LDSM.16.M88.4 R16, [R16] ;  /* 0x000000001010783b */ /* 0x000e240000000200 */
[C---:B0-----:R-:W-:Y:S08]  /*1750*/  HMMA.16816.F32 R8, R16.reuse, R20, R8 ;  /* 0x000000141008723c */ /* 0x041ff00000001808 */
[----:B------:R-:W-:Y:S01]  /*1760*/  HMMA.16816.F32 R12, R16, R22, R12 ;  /* 0x00000016100c723c */ /* 0x000fe2000000180c */
[----:B------:R-:W-:-:S04]  /*1770*/  NOP ;  /* 0x0000000000007918 */ /* 0x000fc80000000000 */
[----:B------:R-:W-:-:S15]  /*1780*/  @P0 BRA `(.L_x_50) ;  /* 0xffffffec00ac0947 */ /* 0x000fde000383ffff */
.L_x_27:
[----:B------:R-:W0:Y:S01]  /*1790*/  LDCU UR8, c[0x0][0x360] ;  /* 0x00006c00ff0877ac */ /* 0x000e220008000800 */
[----:B------:R-:W1:Y:S01]  /*17a0*/  S2UR UR5, SR_CgaCtaId ;  /* 0x00000000000579c3 */ /* 0x000e620000008800 */
[----:B------:R-:W-:Y:S01]  /*17b0*/  BSSY.RECONVERGENT B0, `(.L_x_51) ;  /* 0x0000045000007945 */ /* 0x000fe20003800200 */
        /* <DEDUP_REMOVED lines=17> */
[----:B------:R-:W-:-:S04]  /*18d0*/  IMAD.HI.U32 R3, R3, R5, R2 ;  /* 0x0000000503037227 */ /* 0x000fc800078e0002 */
[----:B------:R-:W-:Y:S02]  /*18e0*/  IMAD R2, R41, 0x40, R40 ;  /* 0x0000004029027824 */ /* 0x000fe400078e0228 */
[----:B------:R-:W-:-:S03]  /*18f0*/  IMAD.HI.U32 R5, R3, R0, RZ ;  /* 0x0000000003057227 */ /* 0x000fc600078e00ff */
[----:B------:R-:W-:Y:S01]  /*1900*/  LEA R2, R2, UR4, 0x6 ;  /* 0x0000000402027c11 */ /* 0x000fe2000f8e30ff */
[----:B------:R-:W-:-:S04]  /*1910*/  IMAD.MOV R3, RZ, RZ, -R5 ;  /* 0x000000ffff037224 */ /* 0x000fc800078e0a05 */
[----:B------:R-:W-:Y:S01]  /*1920*/  IMAD R0, R3, UR8, R0 ;  /* 0x0000000803007c24 */ /* 0x000fe2000f8e0200 */
[----:B0-----:R-:W-:-:S04]  /*1930*/  LOP3.LUT R3, R4, 0x3, RZ, 0xc0, !PT ;  /* 0x0000000304037812 */ /* 0x001fc800078ec0ff */
[----:B------:R-:W-:-:S13]  /*1940*/  ISETP.GE.U32.AND P0, PT, R0, UR8, PT ;  /* 0x0000000800007c0c */ /* 0x000fda000bf06070 */
[----:B------:R-:W-:Y:S01]  /*1950*/  @P0 VIADD R0, R0, -UR8 ;  /* 0x8000000800000c36 */ /* 0x000fe20008000000 */
[----:B------:R-:W-:-:S04]  /*1960*/  @P0 IADD3 R5, PT, PT, R5, 0x1, RZ ;  /* 0x0000000105050810 */ /* 0x000fc80007ffe0ff */
[----:B------:R-:W-:Y:S02]  /*1970*/  ISETP.GE.U32.AND P1, PT, R0, UR8, PT ;  /* 0x0000000800007c0c */ /* 0x000fe4000bf26070 */
[----:B------:R-:W-:-:S05]  /*1980*/  SHF.R.U32.HI R0, RZ, 0x2, R4 ;  /* 0x00000002ff007819 */ /* 0x000fca0000011604 */
[----:B------:R-:W-:Y:S02]  /*1990*/  IMAD R3, R0, 0x20, R3 ;  /* 0x0000002000037824 */ /* 0x000fe400078e0203 */
[----:B------:R-:W0:Y:S02]  /*19a0*/  LDC R0, c[0x0][0x360] ;  /* 0x0000d800ff007b82 */ /* 0x000e240000000800 */
[----:B------:R-:W-:Y:S02]  /*19b0*/  IMAD.U32 R3, R3, 0x8, R2 ;  /* 0x0000000803037824 */ /* 0x000fe400078e0002 */
[----:B------:R-:W-:Y:S01]  /*19c0*/  @P1 VIADD R5, R5, 0x1 ;  /* 0x0000000105051836 */ /* 0x000fe20000000000 */
[----:B------:R-:W-:Y:S01]  /*19d0*/  @!P2 LOP3.LUT R5, RZ, UR8, RZ, 0x33, !PT ;  /* 0x00000008ff05ac12 */ /* 0x000fe2000f8e33ff */
[----:B------:R-:W-:Y:S01]  /*19e0*/  IMAD.SHL.U32 R2, R33, 0x40, RZ ;  /* 0x0000004021027824 */ /* 0x000fe200078e00ff */
[----:B------:R1:W-:Y:S02]  /*19f0*/  STS.64 [R3], R8 ;  /* 0x0000000803007388 */ /* 0x0003e40000000a00 */
[----:B------:R-:W-:-:S02]  /*1a00*/  LOP3.LUT R16, R5, 0x3, RZ, 0xc0, !PT ;  /* 0x0000000305107812 */ /* 0x000fc400078ec0ff */
[----:B------:R1:W-:Y:S02]  /*1a10*/  STS.64 [R3+0x800], R10 ;  /* 0x0008000a03007388 */ /* 0x0003e40000000a00 */
[----:B------:R-:W-:Y:S02]  /*1a20*/  ISETP.NE.AND P0, PT, R16, 0x2, PT ;  /* 0x000000021000780c */ /* 0x000fe40003f05270 */
[----:B------:R1:W-:Y:S04]  /*1a30*/  STS.64 [R3+0x20], R12 ;  /* 0x0000200c03007388 */ /* 0x0003e80000000a00 */
[----:B------:R1:W-:Y:S01]  /*1a40*/  STS.64 [R3+0x820], R14 ;  /* 0x0008200e03007388 */ /* 0x0003e20000000a00 */
[----:B------:R-:W-:Y:S06]  /*1a50*/  BAR.SYNC.DEFER_BLOCKING 0x0 ;  /* 0x0000000000007b1d */ /* 0x000fec0000010000 */
[----:B--23--:R-:W-:Y:S05]  /*1a60*/  @!P0 BRA `(.L_x_52) ;  /* 0x0000000000648947 */ /* 0x00cfea0003800000 */
[----:B-1----:R-:W-:-:S07]  /*1a70*/  IMAD.MOV.U32 R3, RZ, RZ, RZ ;  /* 0x000000ffff037224 */ /* 0x002fce00078e00ff */
.L_x_53:
[C---:B------:R-:W-:Y:S02]  /*1a80*/  LOP3.LUT R5, R39.reuse, 0x3f, RZ, 0xc0, !PT ;  /* 0x0000003f27057812 */ /* 0x040fe400078ec0ff */
[----:B------:R-:W-:-:S03]  /*1a90*/  LEA.HI R7, R39, R2, RZ, 0x1a ;  /* 0x0000000227077211 */ /* 0x000fc600078fd0ff */
[----:B------:R-:W-:-:S05]  /*1aa0*/  IMAD R6, R32, 0x40, R5 ;  /* 0x0000004020067824 */ /* 0x000fca00078e0205 */
[----:B------:R-:W-:-:S04]  /*1ab0*/  ISETP.GE.AND P0, PT, R6, UR13, PT ;  /* 0x0000000d06007c0c */ /* 0x000fc8000bf06270 */
[----:B------:R-:W-:-:S13]  /*1ac0*/  ISETP.GE.OR P0, PT, R7, UR12, P0 ;  /* 0x0000000c07007c0c */ /* 0x000fda0008706670 */
[----:B------:R-:W1:Y:S01]  /*1ad0*/  @!P0 LDC.64 R4, c[0x0][0x390] ;  /* 0x0000e400ff048b82 */ /* 0x000e620000000a00 */
[----:B------:R-:W-:-:S07]  /*1ae0*/  @!P0 IMAD R7, R7, UR13, R6 ;  /* 0x0000000d07078c24 */ /* 0x000fce000f8e0206 */
[----:B------:R-:W2:Y:S08]  /*1af0*/  @!P0 LDC R8, c[0x0][0x3a4] ;  /* 0x0000e900ff088b82 */ /* 0x000eb00000000800 */
[----:B------:R-:W3:Y:S01]  /*1b00*/  @!P0 LDC R10, c[0x0][0x3a8] ;  /* 0x0000ea00ff0a8b82 */ /* 0x000ee20000000800 */
[----:B-1----:R-:W-:-:S05]  /*1b10*/  @!P0 IMAD.WIDE R4, R7, 0x2, R4 ;  /* 0x0000000207048825 */ /* 0x002fca00078e0204 */
[----:B------:R-:W4:Y:S01]  /*1b20*/  @!P0 LDG.E.U16 R6, desc[UR10][R4.64] ;  /* 0x0000000a04068981 */ /* 0x000f22000c1e1500 */
[----:B------:R-:W-:Y:S01]  /*1b30*/  @!P0 LEA R7, R39, UR4, 0x2 ;  /* 0x0000000427078c11 */ /* 0x000fe2000f8e10ff */
[----:B------:R-:W-:Y:S01]  /*1b40*/  VIADD R3, R3, 0x1 ;  /* 0x0000000103037836 */ /* 0x000fe20000000000 */
[----:B------:R-:W-:-:S04]  /*1b50*/  IADD3 R39, PT, PT, R39, UR8, RZ ;  /* 0x0000000827277c10 */ /* 0x000fc8000fffe0ff */
[----:B------:R-:W2:Y:S02]  /*1b60*/  @!P0 LDS R7, [R7] ;  /* 0x0000000007078984 */ /* 0x000ea40000000800 */
[----:B--2---:R-:W-:Y:S01]  /*1b70*/  @!P0 FMUL R9, R7, R8 ;  /* 0x0000000807098220 */ /* 0x004fe20000400000 */
[----:B----4-:R-:W-:-:S05]  /*1b80*/  @!P0 HADD2.F32 R6, -RZ, R6.H0_H0 ;  /* 0x20000006ff068230 */ /* 0x010fca0000004100 */
[----:B---3--:R-:W-:-:S05]  /*1b90*/  @!P0 FFMA R6, R6, R10, R9 ;  /* 0x0000000a06068223 */ /* 0x008fca0000000009 */
[----:B------:R-:W-:-:S04]  /*1ba0*/  @!P0 F2FP.F16.F32.PACK_AB R6, RZ, R6 ;  /* 0x00000006ff06823e */ /* 0x000fc800000000ff */
[----:B------:R-:W-:Y:S02]  /*1bb0*/  PRMT R8, R6, 0x7610, R8 ;  /* 0x0000761006087816 */ /* 0x000fe40000000008 */
[----:B------:R-:W-:-:S03]  /*1bc0*/  LOP3.LUT R6, R16, R3, RZ, 0x3c, !PT ;  /* 0x0000000310067212 */ /* 0x000fc600078e3cff */
[----:B------:R2:W-:Y:S01]  /*1bd0*/  @!P0 STG.E.U16 desc[UR10][R4.64], R8 ;  /* 0x0000000804008986 */ /* 0x0005e2000c10150a */
[----:B------:R-:W-:-:S13]  /*1be0*/  ISETP.NE.AND P0, PT, R6, 0x2, PT ;  /* 0x000000020600780c */ /* 0x000fda0003f05270 */
[----:B--2---:R-:W-:Y:S05]  /*1bf0*/  @P0 BRA `(.L_x_53) ;  /* 0xfffffffc00a00947 */ /* 0x004fea000383ffff */
.L_x_52:
[----:B------:R-:W-:Y:S05]  /*1c00*/  BSYNC.RECONVERGENT B0 ;  /* 0x0000000000007941 */ /* 0x000fea0003800200 */
.L_x_51:
[C-C-:B01----:R-:W-:Y:S01]  /*1c10*/  IMAD R3, R0.reuse, 0x2, R39.reuse ;  /* 0x0000000200037824 */ /* 0x143fe200078e0227 */
[----:B------:R-:W-:Y:S01]  /*1c20*/  ULEA UR5, UR8, UR4, 0x3 ;  /* 0x0000000408057291 */ /* 0x000fe2000f8e18ff */
[C---:B------:R-:W-:Y:S01]  /*1c30*/  IMAD.SHL.U32 R7, R39.reuse, 0x4, RZ ;  /* 0x0000000427077824 */ /* 0x040fe200078e00ff */
[----:B------:R-:W-:Y:S01]  /*1c40*/  ULEA UR7, UR8, UR4, 0x2 ;  /* 0x0000000408077291 */ /* 0x000fe2000f8e10ff */
[----:B------:R-:W-:Y:S02]  /*1c50*/  IMAD R5, R0, 0x3, R39 ;  /* 0x0000000300057824 */ /* 0x000fe400078e0227 */
[----:B------:R-:W-:-:S09]  /*1c60*/  VIADD R9, R39, UR8 ;  /* 0x0000000827097c36 */ /* 0x000fd20008000000 */
.L_x_54:
        /* <DEDUP_REMOVED lines=19> */
[----:B------:R-:W1:Y:S07]  /*1da0*/  @!P0 LDS R6, [R7+UR7] ;  /* 0x0000000707068984 */ /* 0x000e6e0008000800 */
[----:B------:R-:W1:Y:S08]  /*1db0*/  @!P0 LDC R19, c[0x0][0x3a4] ;  /* 0x0000e900ff138b82 */ /* 0x000e700000000800 */
[----:B------:R-:W4:Y:S01]  /*1dc0*/  @!P0 LDC R16, c[0x0][0x3a8] ;  /* 0x0000ea00ff108b82 */ /* 0x000f220000000800 */
[----:B---3--:R-:W-:-:S05]  /*1dd0*/  @!P1 HADD2.F32 R4, -RZ, R4.H0_H0 ;  /* 0x20000004ff049230 */ /* 0x008fca0000004100 */
[----:B--2---:R-:W-:Y:S01]  /*1de0*/  @!P1 FFMA R4, R4, R14, R15 ;  /* 0x0000000e04049223 */ /* 0x004fe2000000000f */
[----:B------:R-:W-:-:S04]  /*1df0*/  @!P0 IMAD R15, R8, UR15, R17 ;  /* 0x0000000f080f8c24 */ /* 0x000fc8000f8e0211 */
[----:B------:R-:W-:Y:S01]  /*1e00*/  @!P1 F2FP.F16.F32.PACK_AB R4, RZ, R4 ;  /* 0x00000004ff04923e */ /* 0x000fe200000000ff */
[----:B0-----:R-:W-:-:S03]  /*1e10*/  @!P0 IMAD.WIDE R12, R15, 0x2, R12 ;  /* 0x000000020f0c8825 */ /* 0x001fc600078e020c */
        /* <DEDUP_REMOVED lines=10> */
[----:B------:R-:W1:Y:S07]  /*1ec0*/  @!P1 LDS R6, [R7+UR5] ;  /* 0x0000000507069984 */ /* 0x000e6e0008000800 */
[----:B------:R-:W1:Y:S01]  /*1ed0*/  @!P1 LDC R19, c[0x0][0x3a4] ;  /* 0x0000e900ff139b82 */ /* 0x000e620000000800 */
[----:B--2---:R-:W-:-:S05]  /*1ee0*/  @!P0 HADD2.F32 R4, -RZ, R4.H0_H0 ;  /* 0x20000004ff048230 */ /* 0x004fca0000004100 */
[----:B----4-:R-:W-:Y:S01]  /*1ef0*/  @!P0 FFMA R4, R4, R16, R11 ;  /* 0x0000001004048223 */ /* 0x010fe2000000000b */
[----:B------:R-:W-:Y:S01]  /*1f00*/  @!P1 IMAD R11, R8, UR15, R17 ;  /* 0x0000000f080b9c24 */ /* 0x000fe2000f8e0211 */
[----:B------:R-:W2:Y:S03]  /*1f10*/  @!P1 LDC R16, c[0x0][0x3a8] ;  /* 0x0000ea00ff109b82 */ /* 0x000ea60000000800 */
[----:B------:R-:W-:Y:S01]  /*1f20*/  @!P0 F2FP.F16.F32.PACK_AB R4, RZ, R4 ;  /* 0x00000004ff04823e */ /* 0x000fe200000000ff */
[----:B0-----:R-:W-:-:S03]  /*1f30*/  @!P1 IMAD.WIDE R10, R11, 0x2, R14 ;  /* 0x000000020b0a9825 */ /* 0x001fc600078e020e */
[----:B------:R-:W-:-:S05]  /*1f40*/  PRMT R18, R4, 0x7610, R18 ;  /* 0x0000761004127816 */ /* 0x000fca0000000012 */
[----:B------:R1:W-:Y:S04]  /*1f50*/  @!P0 STG.E.U16 desc[UR10][R12.64], R18 ;  /* 0x000000120c008986 */ /* 0x0003e8000c10150a */
[----:B------:R-:W3:Y:S01]  /*1f60*/  @!P1 LDG.E.U16 R4, desc[UR10][R10.64] ;  /* 0x0000000a0a049981 */ /* 0x000ee2000c1e1500 */
[C---:B------:R-:W-:Y:S02]  /*1f70*/  LOP3.LUT R15, R5.reuse, 0x3f, RZ, 0xc0, !PT ;  /* 0x0000003f050f7812 */ /* 0x040fe400078ec0ff */
[----:B------:R-:W-:-:S03]  /*1f80*/  LEA.HI R8, R5, R2, RZ, 0x1a ;  /* 0x0000000205087211 */ /* 0x000fc600078fd0ff */
[----:B------:R-:W-:Y:S02]  /*1f90*/  IMAD R17, R32, 0x40, R15 ;  /* 0x0000004020117824 */ /* 0x000fe400078e020f */
[----:B-1----:R-:W-:-:S03]  /*1fa0*/  @!P1 FMUL R13, R6, R19 ;  /* 0x00000013060d9220 */ /* 0x002fc60000400000 */
[----:B------:R-:W-:-:S04]  /*1fb0*/  ISETP.GE.AND P0, PT, R17, UR15, PT ;  /* 0x0000000f11007c0c */ /* 0x000fc8000bf06270 */
[----:B------:R-:W-:-:S13]  /*1fc0*/  ISETP.GE.OR P0, PT, R8, UR14, P0 ;  /* 0x0000000e08007c0c */ /* 0x000fda0008706670 */
[----:B------:R-:W0:Y:S01]  /*1fd0*/  @!P0 LDC.64 R14, c[0x0][0x390] ;  /* 0x0000e400ff0e8b82 */ /* 0x000e220000000a00 */
[----:B------:R1:W4:Y:S01]  /*1fe0*/  @!P0 LDS R6, [R7+UR6] ;  /* 0x0000000607068984 */ /* 0x0003220008000800 */
[----:B---3--:R-:W-:-:S05]  /*1ff0*/  @!P1 HADD2.F32 R4, -RZ, R4.H0_H0 ;  /* 0x20000004ff049230 */ /* 0x008fca0000004100 */
[----:B--2---:R-:W-:Y:S01]  /*2000*/  @!P1 FFMA R4, R4, R16, R13 ;  /* 0x0000001004049223 */ /* 0x004fe2000000000d */
[----:B------:R-:W-:Y:S02]  /*2010*/  @!P0 IMAD R13, R8, UR15, R17 ;  /* 0x0000000f080d8c24 */ /* 0x000fe4000f8e0211 */
[----:B------:R-:W2:Y:S02]  /*2020*/  @!P0 LDC R8, c[0x0][0x3a8] ;  /* 0x0000ea00ff088b82 */ /* 0x000ea40000000800 */
[----:B------:R-:W-:Y:S01]  /*2030*/  @!P1 F2FP.F16.F32.PACK_AB R4, RZ, R4 ;  /* 0x00000004ff04923e */ /* 0x000fe200000000ff */
[----:B0-----:R-:W-:-:S03]  /*2040*/  @!P0 IMAD.WIDE R12, R13, 0x2, R14 ;  /* 0x000000020d0c8825 */ /* 0x001fc600078e020e */
[----:B------:R-:W-:Y:S02]  /*2050*/  PRMT R16, R4, 0x7610, R16 ;  /* 0x0000761004107816 */ /* 0x000fe40000000010 */
[----:B------:R-:W4:Y:S03]  /*2060*/  @!P0 LDC R15, c[0x0][0x3a4] ;  /* 0x0000e900ff0f8b82 */ /* 0x000f260000000800 */
[----:B------:R0:W-:Y:S04]  /*2070*/  @!P1 STG.E.U16 desc[UR10][R10.64], R16 ;  /* 0x000000100a009986 */ /* 0x0001e8000c10150a */
[----:B------:R-:W3:Y:S01]  /*2080*/  @!P0 LDG.E.U16 R4, desc[UR10][R12.64] ;  /* 0x0000000a0c048981 */ /* 0x000ee2000c1e1500 */
[--C-:B------:R-:W-:Y:S01]  /*2090*/  IADD3 R39, PT, PT, R39, UR8, R0.reuse ;  /* 0x0000000827277c10 */ /* 0x100fe2000fffe000 */
[C---:B------:R-:W-:Y:S01]  /*20a0*/  IMAD R3, R0.reuse, 0x4, R3 ;  /* 0x0000000400037824 */ /* 0x040fe200078e0203 */
[C---:B------:R-:W-:Y:S01]  /*20b0*/  LEA R5, R0.reuse, R5, 0x2 ;  /* 0x0000000500057211 */ /* 0x040fe200078e10ff */
[C---:B------:R-:W-:Y:S01]  /*20c0*/  IMAD R9, R0.reuse, 0x4, R9 ;  /* 0x0000000400097824 */ /* 0x040fe200078e0209 */
[----:B------:R-:W-:Y:S01]  /*20d0*/  IADD3 R39, PT, PT, R39, UR8, R0 ;  /* 0x0000000827277c10 */ /* 0x000fe2000fffe000 */
[----:B-1----:R-:W-:-:S02]  /*20e0*/  IMAD R7, R0, 0x10, R7 ;  /* 0x0000001000077824 */ /* 0x002fc400078e0207 */
[----:B----4-:R-:W-:Y:S01]  /*20f0*/  @!P0 FMUL R15, R6, R15 ;  /* 0x0000000f060f8220 */ /* 0x010fe20000400000 */
[----:B---3--:R-:W-:-:S05]  /*2100*/  @!P0 HADD2.F32 R4, -RZ, R4.H0_H0 ;  /* 0x20000004ff048230 */ /* 0x008fca0000004100 */
[----:B--2---:R-:W-:-:S05]  /*2110*/  @!P0 FFMA R4, R4, R8, R15 ;  /* 0x0000000804048223 */ /* 0x004fca000000000f */
[----:B------:R-:W-:-:S05]  /*2120*/  @!P0 F2FP.F16.F32.PACK_AB R4, RZ, R4 ;  /* 0x00000004ff04823e */ /* 0x000fca00000000ff */
[----:B------:R0:W-:Y:S01]  /*2130*/  @!P0 STG.E.U16 desc[UR10][R12.64], R4 ;  /* 0x000000040c008986 */ /* 0x0001e2000c10150a */
[----:B------:R-:W-:-:S13]  /*2140*/  ISETP.GE.U32.AND P0, PT, R39, 0x1000, PT ;  /* 0x000010002700780c */ /* 0x000fda0003f06070 */
[----:B0-----:R-:W-:Y:S05]  /*2150*/  @!P0 BRA `(.L_x_54) ;  /* 0xfffffff800c48947 */ /* 0x001fea000383ffff */
[----:B------:R-:W-:Y:S05]  /*2160*/  EXIT ;  /* 0x000000000000794d */ /* 0x000fea0003800000 */
        .weak           $__internal_1_$__cuda_sm20_div_u16
        .type           $__internal_1_$__cuda_sm20_div_u16,@function
        .size           $__internal_1_$__cuda_sm20_div_u16,(.L_x_57 - $__internal_1_$__cuda_sm20_div_u16)
$__internal_1_$__cuda_sm20_div_u16:
        /* <DEDUP_REMOVED lines=19> */
[----:B------:R-:W-:Y:S06]  /*22a0*/  RET.REL.NODEC R2 `(_Z13matmul_kernelILb1EEvPK6__halfS2_PS0_iiiff) ;  /* 0xffffffdc02547950 */ /* 0x000fec0003c3ffff */
.L_x_55:
        /* <DEDUP_REMOVED lines=13> */
.L_x_57:


//--------------------- .nv.shared._Z13matmul_kernelILb0EEvPK6__halfS2_PS0_iiiff --------------------------
	.section	.nv.shared._Z13matmul_kernelILb0EEvPK6__halfS2_PS0_iiiff,"aw",@nobits
	.sectionflags	@""
	.align	4
.nv.shared._Z13matmul_kernelILb0EEvPK6__halfS2_PS0_iiiff:
	.zero		33792


//--------------------- .nv.shared.reserved.0     --------------------------
	.section	.nv.shared.reserved.0,"aw",@nobits
	.weak		__nv_reservedSMEM_offset_0_alias
	.size		__nv_reservedSMEM_offset_0_alias, 0, 64
	.other		__nv_reservedSMEM_offset_0_alias,@"STO_CUDA_RESERVED_SHARED STV_DEFAULT"
__nv_reservedSMEM_offset_0_alias:
	.zero		0
	.zero		64


//--------------------- .nv.shared._Z13matmul_kernelILb1EEvPK6__halfS2_PS0_iiiff --------------------------
	.section	.nv.shared._Z13matmul_kernelILb1EEvPK6__halfS2_PS0_iiiff,"aw",@nobits
	.sectionflags	@""
	.align	4
.nv.shared._Z13matmul_kernelILb1EEvPK6__halfS2_PS0_iiiff:
	.zero		33792


//--------------------- .nv.constant0._Z13matmul_kernelILb0EEvPK6__halfS2_PS0_iiiff --------------------------
	.section	.nv.constant0._Z13matmul_kernelILb0EEvPK6__halfS2_PS0_iiiff,"a",@progbits
	.sectionflags	@""
	.align	4
.nv.constant0._Z13matmul_kernelILb0EEvPK6__halfS2_PS0_iiiff:
	.zero		940


//--------------------- .nv.constant0._Z13matmul_kernelILb1EEvPK6__halfS2_PS0_iiiff --------------------------
	.section	.nv.constant0._Z13matmul_kernelILb1EEvPK6__halfS2_PS0_iiiff,"a",@progbits
	.sectionflags	@""
	.align	4
.nv.constant0._Z13matmul_kernelILb1EEvPK6__halfS2_PS0_iiiff:
	.zero		940


//--------------------- SYMBOLS --------------------------

	.type		.nv.reservedSmem.offset0,@object
	.size		.nv.reservedSmem.offset0,0x4
	.type		.nv.reservedSmem.cap,@object
	.size		.nv.reservedSmem.cap,0x4
